// auto-generated by cutlass_sweep.conv — config: {"arch": "sm_100", "cluster_m": 1, "cluster_n": 1, "conv_kind": "fprop", "dtype": "e4m3", "ndim": 3, "tile_k": 64, "tile_m": 64, "tile_n": 128}
#include "cutlass/cutlass.h"
#include "cute/tensor.hpp"
#include "cutlass/kernel_hardware_info.hpp"
#include "cutlass/conv/convolution.h"
#include "cutlass/conv/dispatch_policy.hpp"
#include "cutlass/conv/collective/collective_builder.hpp"
#include "cutlass/conv/kernel/conv_universal.hpp"
#include "cutlass/conv/device/conv_universal_adapter.hpp"
#include "cutlass/epilogue/collective/collective_builder.hpp"

using namespace cute;
using Elem = cutlass::float_e4m3_t;
using Acc  = float;
using LayoutAB = cutlass::layout::TensorNDHWC;
using LayoutC  = cutlass::layout::TensorNDHWC;
constexpr auto ConvOp = cutlass::conv::Operator::kFprop;
using TileShape    = Shape<_64, _128, Shape<_64>>;
using ClusterShape = Shape<_1, _1, _1>;

using CollectiveEpilogue = typename cutlass::epilogue::collective::CollectiveBuilder<
    cutlass::arch::Sm100, cutlass::arch::OpClassTensorOp,
    TileShape, ClusterShape,
    cutlass::epilogue::collective::EpilogueTileAuto,
    Acc, Acc,
    Elem, LayoutC, 128 / cutlass::sizeof_bits<Elem>::value,
    Elem, LayoutC, 128 / cutlass::sizeof_bits<Elem>::value,
    cutlass::epilogue::collective::EpilogueScheduleAuto
  >::CollectiveOp;

using CollectiveMainloop = typename cutlass::conv::collective::CollectiveBuilder<
    cutlass::arch::Sm100, cutlass::arch::OpClassTensorOp, ConvOp,
    Elem, LayoutAB, 128 / cutlass::sizeof_bits<Elem>::value,
    Elem, LayoutAB, 128 / cutlass::sizeof_bits<Elem>::value,
    Acc,
    TileShape, ClusterShape,
    cutlass::conv::collective::StageCountAutoCarveout<
        static_cast<int>(sizeof(typename CollectiveEpilogue::SharedStorage))>,
    cutlass::conv::collective::KernelScheduleAuto
  >::CollectiveOp;

using ProblemShape = cutlass::conv::ConvProblemShape<
    ConvOp, CollectiveMainloop::DispatchPolicy::NumSpatialDimensions>;
using ConvKernel = cutlass::conv::kernel::ConvUniversal<
    ProblemShape, CollectiveMainloop, CollectiveEpilogue>;
using Conv = cutlass::conv::device::ConvUniversalAdapter<ConvKernel>;

auto* _anchor = &cutlass::device_kernel<ConvKernel>;


// ===== COMPILED SASS (sm_100a) =====

	.target	sm_100a

	.elftype	@"ET_EXEC"


//--------------------- .note.nv.tkinfo           --------------------------
	.section	.note.nv.tkinfo,"",@"SHT_NOTE"
	.sectionflags	@"SHF_NOTE_NV_TKINFO"
	.tkinfo
        /*0018*/ 	.word	0x00000002
        /*0030*/ 	.string	""
        /*0030*/ 	.string	"ptxas"
        /*0030*/ 	.string	"Cuda compilation tools, release 13.0, V13.0.88"
        /*0030*/ 	.string	"Build cuda_13.0.r13.0/compiler.36424714_0"
        /*0030*/ 	.string	"-arch sm_100a -m 64 "



//--------------------- .note.nv.cuinfo           --------------------------
	.section	.note.nv.cuinfo,"",@"SHT_NOTE"
	.sectionflags	@"SHF_NOTE_NV_CUINFO"
        /*0018*/ 	.short	0x0002
        /*001a*/ 	.short	0x0064
        /*001c*/ 	.short	0x0082
	.zero		2


//--------------------- .nv.info                  --------------------------
	.section	.nv.info,"",@"SHT_CUDA_INFO"
	.align	4


	//----- nvinfo : EIATTR_REGCOUNT
	.align		4
        /*0000*/ 	.byte	0x04, 0x2f
        /*0002*/ 	.short	(.L_19 - .L_18)
	.align		4
.L_18:
        /*0004*/ 	.word	index@(_ZN7cutlass13device_kernelINS_4conv6kernel13ConvUniversalINS1_16ConvProblemShapeILNS1_8OperatorE0ELi3EEENS1_10collective14CollectiveConvINS1_47MainloopSm100TmaUmmaWarpSpecializedImplicitGemmILS5_0ELi17ELi3ELi1ELi2EN4cute5tupleIJNSA_1CILi1EEESD_SD_EEEEENSB_IJNSC_ILi64EEENSC_ILi128EEENSB_IJSG_EEEEEENS_12float_e4m3_tESK_NSA_8TiledMMAINSA_8MMA_AtomIJNSA_10MMA_TraitsINSA_19SM100_MMA_F8F6F4_SSEJSK_SK_fSG_SH_NSA_17integral_constantINSA_4UMMA5MajorELSR_0EEESS_NSP_INSQ_7ScaleInELST_0EEESU_EEEEEENSA_6LayoutISE_NSB_IJNSC_ILi0EEESY_SY_EEEEENSB_IJNSA_10UnderscoreES11_S11_EEEEENS7_6detail27Sm100ImplicitGemmTileTraitsINSA_20SM90_TMA_LOAD_IM2COLENSA_14ComposedLayoutINSA_7SwizzleILi2ELi4ELi3EEENSA_18smem_ptr_flag_bitsILi8EEENSX_INSB_IJNSC_ILi8EEESG_EEENSB_IJSG_SD_EEEEEEEvEENS15_INSA_13SM90_TMA_LOADES1G_vEEEENS_8epilogue10collective18CollectiveEpilogueINS1L_23Sm100TmaWarpSpecializedILi2ELi2ELi32ELb0ELb0EEEJSJ_NSB_IJNSX_ISG_SD_EES1Q_EEESK_NSB_IJNSB_IJllllEEESD_SY_EEESK_S1T_NS1L_6fusion15FusionCallbacksIS1P_NS1U_17LinearCombinationISK_fSK_fLNS_15FloatRoundStyleE2EEESJ_S1R_JEEENSA_5SM1004TMEM4LOAD26SM100_TMEM_LOAD_16dp32b32xES16_S1G_NSA_39AutoVectorizingCopyWithAssumedAlignmentILi128EEENSA_21SM90_TMA_STORE_IM2COLES1G_S25_S25_EEEvvEEEEvNT_6ParamsE)
        /*0008*/ 	.word	0x00000080


	//----- nvinfo : EIATTR_FRAME_SIZE
	.align		4
.L_19:
        /*000c*/ 	.byte	0x04, 0x11
        /*000e*/ 	.short	(.L_21 - .L_20)
	.align		4
.L_20:
        /*0010*/ 	.word	index@($__internal_2_$__cuda_sm10x_tcgen05_guardrail_trap_unallocated_columns_being_dealloced)
        /*0014*/ 	.word	0x00000008


	//----- nvinfo : EIATTR_FRAME_SIZE
	.align		4
.L_21:
        /*0018*/ 	.byte	0x04, 0x11
        /*001a*/ 	.short	(.L_23 - .L_22)
	.align		4
.L_22:
        /*001c*/ 	.word	index@($__internal_1_$__cuda_sm10x_tcgen05_guardrail_trap_phase_invalid_during_alloc)
        /*0020*/ 	.word	0x00000008


	//----- nvinfo : EIATTR_FRAME_SIZE
	.align		4
.L_23:
        /*0024*/ 	.byte	0x04, 0x11
        /*0026*/ 	.short	(.L_25 - .L_24)
	.align		4
.L_24:
        /*0028*/ 	.word	index@($__internal_0_$__cuda_sm10x_tcgen05_guardrail_trap_col_being_dealloced_not_returned_by_alloc)
        /*002c*/ 	.word	0x00000008


	//----- nvinfo : EIATTR_FRAME_SIZE
	.align		4
.L_25:
        /*0030*/ 	.byte	0x04, 0x11
        /*0032*/ 	.short	(.L_27 - .L_26)
	.align		4
.L_26:
        /*0034*/ 	.word	index@(_ZN7cutlass13device_kernelINS_4conv6kernel13ConvUniversalINS1_16ConvProblemShapeILNS1_8OperatorE0ELi3EEENS1_10collective14CollectiveConvINS1_47MainloopSm100TmaUmmaWarpSpecializedImplicitGemmILS5_0ELi17ELi3ELi1ELi2EN4cute5tupleIJNSA_1CILi1EEESD_SD_EEEEENSB_IJNSC_ILi64EEENSC_ILi128EEENSB_IJSG_EEEEEENS_12float_e4m3_tESK_NSA_8TiledMMAINSA_8MMA_AtomIJNSA_10MMA_TraitsINSA_19SM100_MMA_F8F6F4_SSEJSK_SK_fSG_SH_NSA_17integral_constantINSA_4UMMA5MajorELSR_0EEESS_NSP_INSQ_7ScaleInELST_0EEESU_EEEEEENSA_6LayoutISE_NSB_IJNSC_ILi0EEESY_SY_EEEEENSB_IJNSA_10UnderscoreES11_S11_EEEEENS7_6detail27Sm100ImplicitGemmTileTraitsINSA_20SM90_TMA_LOAD_IM2COLENSA_14ComposedLayoutINSA_7SwizzleILi2ELi4ELi3EEENSA_18smem_ptr_flag_bitsILi8EEENSX_INSB_IJNSC_ILi8EEESG_EEENSB_IJSG_SD_EEEEEEEvEENS15_INSA_13SM90_TMA_LOADES1G_vEEEENS_8epilogue10collective18CollectiveEpilogueINS1L_23Sm100TmaWarpSpecializedILi2ELi2ELi32ELb0ELb0EEEJSJ_NSB_IJNSX_ISG_SD_EES1Q_EEESK_NSB_IJNSB_IJllllEEESD_SY_EEESK_S1T_NS1L_6fusion15FusionCallbacksIS1P_NS1U_17LinearCombinationISK_fSK_fLNS_15FloatRoundStyleE2EEESJ_S1R_JEEENSA_5SM1004TMEM4LOAD26SM100_TMEM_LOAD_16dp32b32xES16_S1G_NSA_39AutoVectorizingCopyWithAssumedAlignmentILi128EEENSA_21SM90_TMA_STORE_IM2COLES1G_S25_S25_EEEvvEEEEvNT_6ParamsE)
        /*0038*/ 	.word	0x00000008


	//----- nvinfo : EIATTR_MIN_STACK_SIZE
	.align		4
.L_27:
        /*003c*/ 	.byte	0x04, 0x12
        /*003e*/ 	.short	(.L_29 - .L_28)
	.align		4
.L_28:
        /*0040*/ 	.word	index@(_ZN7cutlass13device_kernelINS_4conv6kernel13ConvUniversalINS1_16ConvProblemShapeILNS1_8OperatorE0ELi3EEENS1_10collective14CollectiveConvINS1_47MainloopSm100TmaUmmaWarpSpecializedImplicitGemmILS5_0ELi17ELi3ELi1ELi2EN4cute5tupleIJNSA_1CILi1EEESD_SD_EEEEENSB_IJNSC_ILi64EEENSC_ILi128EEENSB_IJSG_EEEEEENS_12float_e4m3_tESK_NSA_8TiledMMAINSA_8MMA_AtomIJNSA_10MMA_TraitsINSA_19SM100_MMA_F8F6F4_SSEJSK_SK_fSG_SH_NSA_17integral_constantINSA_4UMMA5MajorELSR_0EEESS_NSP_INSQ_7ScaleInELST_0EEESU_EEEEEENSA_6LayoutISE_NSB_IJNSC_ILi0EEESY_SY_EEEEENSB_IJNSA_10UnderscoreES11_S11_EEEEENS7_6detail27Sm100ImplicitGemmTileTraitsINSA_20SM90_TMA_LOAD_IM2COLENSA_14ComposedLayoutINSA_7SwizzleILi2ELi4ELi3EEENSA_18smem_ptr_flag_bitsILi8EEENSX_INSB_IJNSC_ILi8EEESG_EEENSB_IJSG_SD_EEEEEEEvEENS15_INSA_13SM90_TMA_LOADES1G_vEEEENS_8epilogue10collective18CollectiveEpilogueINS1L_23Sm100TmaWarpSpecializedILi2ELi2ELi32ELb0ELb0EEEJSJ_NSB_IJNSX_ISG_SD_EES1Q_EEESK_NSB_IJNSB_IJllllEEESD_SY_EEESK_S1T_NS1L_6fusion15FusionCallbacksIS1P_NS1U_17LinearCombinationISK_fSK_fLNS_15FloatRoundStyleE2EEESJ_S1R_JEEENSA_5SM1004TMEM4LOAD26SM100_TMEM_LOAD_16dp32b32xES16_S1G_NSA_39AutoVectorizingCopyWithAssumedAlignmentILi128EEENSA_21SM90_TMA_STORE_IM2COLES1G_S25_S25_EEEvvEEEEvNT_6ParamsE)
        /*0044*/ 	.word	0x00000008
.L_29:


//--------------------- .nv.compat                --------------------------
	.section	.nv.compat,"",@"SHT_CUDA_COMPAT_INFO"
	.align	4
        /*0000*/ 	.byte	0x02, 0x09, 0x01, 0x00, 0x02, 0x02, 0x02, 0x00, 0x02, 0x05, 0x05, 0x00, 0x03, 0x07, 0x01, 0x01
        /*0010*/ 	.byte	0x02, 0x03, 0x01, 0x00, 0x02, 0x06, 0x01, 0x00, 0x04, 0x0b, 0x08, 0x00, 0x09, 0x00, 0x00, 0x00
        /*0020*/ 	.byte	0x00, 0x00, 0x00, 0x00


//--------------------- .nv.info._ZN7cutlass13device_kernelINS_4conv6kernel13ConvUniversalINS1_16ConvProblemShapeILNS1_8OperatorE0ELi3EEENS1_10collective14CollectiveConvINS1_47MainloopSm100TmaUmmaWarpSpecializedImplicitGemmILS5_0ELi17ELi3ELi1ELi2EN4cute5tupleIJNSA_1CILi1EEESD_SD_EEEEENSB_IJNSC_ILi64EEENSC_ILi128EEENSB_IJSG_EEEEEENS_12float_e4m3_tESK_NSA_8TiledMMAINSA_8MMA_AtomIJNSA_10MMA_TraitsINSA_19SM100_MMA_F8F6F4_SSEJSK_SK_fSG_SH_NSA_17integral_constantINSA_4UMMA5MajorELSR_0EEESS_NSP_INSQ_7ScaleInELST_0EEESU_EEEEEENSA_6LayoutISE_NSB_IJNSC_ILi0EEESY_SY_EEEEENSB_IJNSA_10UnderscoreES11_S11_EEEEENS7_6detail27Sm100ImplicitGemmTileTraitsINSA_20SM90_TMA_LOAD_IM2COLENSA_14ComposedLayoutINSA_7SwizzleILi2ELi4ELi3EEENSA_18smem_ptr_flag_bitsILi8EEENSX_INSB_IJNSC_ILi8EEESG_EEENSB_IJSG_SD_EEEEEEEvEENS15_INSA_13SM90_TMA_LOADES1G_vEEEENS_8epilogue10collective18CollectiveEpilogueINS1L_23Sm100TmaWarpSpecializedILi2ELi2ELi32ELb0ELb0EEEJSJ_NSB_IJNSX_ISG_SD_EES1Q_EEESK_NSB_IJNSB_IJllllEEESD_SY_EEESK_S1T_NS1L_6fusion15FusionCallbacksIS1P_NS1U_17LinearCombinationISK_fSK_fLNS_15FloatRoundStyleE2EEESJ_S1R_JEEENSA_5SM1004TMEM4LOAD26SM100_TMEM_LOAD_16dp32b32xES16_S1G_NSA_39AutoVectorizingCopyWithAssumedAlignmentILi128EEENSA_21SM90_TMA_STORE_IM2COLES1G_S25_S25_EEEvvEEEEvNT_6ParamsE --------------------------
	.section	.nv.info._ZN7cutlass13device_kernelINS_4conv6kernel13ConvUniversalINS1_16ConvProblemShapeILNS1_8OperatorE0ELi3EEENS1_10collective14CollectiveConvINS1_47MainloopSm100TmaUmmaWarpSpecializedImplicitGemmILS5_0ELi17ELi3ELi1ELi2EN4cute5tupleIJNSA_1CILi1EEESD_SD_EEEEENSB_IJNSC_ILi64EEENSC_ILi128EEENSB_IJSG_EEEEEENS_12float_e4m3_tESK_NSA_8TiledMMAINSA_8MMA_AtomIJNSA_10MMA_TraitsINSA_19SM100_MMA_F8F6F4_SSEJSK_SK_fSG_SH_NSA_17integral_constantINSA_4UMMA5MajorELSR_0EEESS_NSP_INSQ_7ScaleInELST_0EEESU_EEEEEENSA_6LayoutISE_NSB_IJNSC_ILi0EEESY_SY_EEEEENSB_IJNSA_10UnderscoreES11_S11_EEEEENS7_6detail27Sm100ImplicitGemmTileTraitsINSA_20SM90_TMA_LOAD_IM2COLENSA_14ComposedLayoutINSA_7SwizzleILi2ELi4ELi3EEENSA_18smem_ptr_flag_bitsILi8EEENSX_INSB_IJNSC_ILi8EEESG_EEENSB_IJSG_SD_EEEEEEEvEENS15_INSA_13SM90_TMA_LOADES1G_vEEEENS_8epilogue10collective18CollectiveEpilogueINS1L_23Sm100TmaWarpSpecializedILi2ELi2ELi32ELb0ELb0EEEJSJ_NSB_IJNSX_ISG_SD_EES1Q_EEESK_NSB_IJNSB_IJllllEEESD_SY_EEESK_S1T_NS1L_6fusion15FusionCallbacksIS1P_NS1U_17LinearCombinationISK_fSK_fLNS_15FloatRoundStyleE2EEESJ_S1R_JEEENSA_5SM1004TMEM4LOAD26SM100_TMEM_LOAD_16dp32b32xES16_S1G_NSA_39AutoVectorizingCopyWithAssumedAlignmentILi128EEENSA_21SM90_TMA_STORE_IM2COLES1G_S25_S25_EEEvvEEEEvNT_6ParamsE,"",@"SHT_CUDA_INFO"
	.sectionflags	@""
	.align	4


	//----- nvinfo : EIATTR_CUDA_API_VERSION
	.align		4
        /*0000*/ 	.byte	0x04, 0x37
        /*0002*/ 	.short	(.L_31 - .L_30)
.L_30:
        /*0004*/ 	.word	0x00000082


	//----- nvinfo : EIATTR_KPARAM_INFO
	.align		4
.L_31:
        /*0008*/ 	.byte	0x04, 0x17
        /*000a*/ 	.short	(.L_33 - .L_32)
.L_32:
        /*000c*/ 	.word	0x00000000
        /*0010*/ 	.short	0x0000
        /*0012*/ 	.short	0x0000
        /*0014*/ 	.byte	0x00, 0xf0, 0x01, 0x24


	//----- nvinfo : EIATTR_AT_ENTRY_FRAGMENTS
	.align		4
.L_33:
        /*0018*/ 	.byte	0x04, 0x4f
        /*001a*/ 	.short	(.L_35 - .L_34)


	//   ....[0]....
.L_34:
        /*001c*/ 	.word	0x00000006


	//----- nvinfo : EIATTR_RESERVED_SMEM_USED
	.align		4
.L_35:
        /*0020*/ 	.byte	0x01, 0x41
	.zero		2


	//----- nvinfo : EIATTR_SPARSE_MMA_MASK
	.align		4
        /*0024*/ 	.byte	0x03, 0x50
        /*0026*/ 	.short	0x0000


	//----- nvinfo : EIATTR_TCGEN05_1CTA_USED
	.align		4
        /*0028*/ 	.byte	0x01, 0x51
	.zero		2


	//----- nvinfo : EIATTR_MAXREG_COUNT
	.align		4
        /*002c*/ 	.byte	0x03, 0x1b
        /*002e*/ 	.short	0x00ff


	//----- nvinfo : EIATTR_NUM_BARRIERS
	.align		4
        /*0030*/ 	.byte	0x02, 0x4c
        /*0032*/ 	.byte	0x07
	.zero		1


	//----- nvinfo : EIATTR_EXTERNS
	.align		4
        /*0034*/ 	.byte	0x04, 0x0f
        /*0036*/ 	.short	(.L_37 - .L_36)


	//   ....[0]....
	.align		4
.L_36:
        /*0038*/ 	.word	index@(__assertfail)


	//----- nvinfo : EIATTR_MERCURY_ISA_VERSION
	.align		4
.L_37:
        /*003c*/ 	.byte	0x03, 0x5f
        /*003e*/ 	.short	0x0101


	//----- nvinfo : EIATTR_INT_WARP_WIDE_INSTR_OFFSETS
	.align		4
        /*0040*/ 	.byte	0x04, 0x31
        /*0042*/ 	.short	(.L_39 - .L_38)


	//   ....[0]....
.L_38:
        /*0044*/ 	.word	0x00004450


	//   ....[1]....
        /*0048*/ 	.word	0x00004470


	//   ....[2]....
        /*004c*/ 	.word	0x000044a0


	//   ....[3]....
        /*0050*/ 	.word	0x000051f0


	//   ....[4]....
        /*0054*/ 	.word	0x00005280


	//   ....[5]....
        /*0058*/ 	.word	0x00005380


	//   ....[6]....
        /*005c*/ 	.word	0x00005480


	//----- nvinfo : EIATTR_COOP_GROUP_MASK_REGIDS
	.align		4
.L_39:
        /*0060*/ 	.byte	0x04, 0x29
        /*0062*/ 	.short	(.L_41 - .L_40)


	//   ....[0]....
.L_40:
        /*0064*/ 	.word	0xffffffff


	//   ....[1]....
        /*0068*/ 	.word	0xffffffff


	//   ....[2]....
        /*006c*/ 	.word	0xffffffff


	//   ....[3]....
        /*0070*/ 	.word	0xffffffff


	//   ....[4]....
        /*0074*/ 	.word	0xffffffff


	//   ....[5]....
        /*0078*/ 	.word	0xffffffff


	//   ....[6]....
        /*007c*/ 	.word	0xffffffff


	//   ....[7]....
        /*0080*/ 	.word	0xffffffff


	//   ....[8]....
        /*0084*/ 	.word	0xffffffff


	//   ....[9]....
        /*0088*/ 	.word	0xffffffff


	//   ....[10]....
        /*008c*/ 	.word	0xffffffff


	//   ....[11]....
        /*0090*/ 	.word	0xffffffff


	//----- nvinfo : EIATTR_COOP_GROUP_INSTR_OFFSETS
	.align		4
.L_41:
        /*0094*/ 	.byte	0x04, 0x28
        /*0096*/ 	.short	(.L_43 - .L_42)


	//   ....[0]....
.L_42:
        /*0098*/ 	.word	0x00000090


	//   ....[1]....
        /*009c*/ 	.word	0x00000500


	//   ....[2]....
        /*00a0*/ 	.word	0x00000840


	//   ....[3]....
        /*00a4*/ 	.word	0x000009a0


	//   ....[4]....
        /*00a8*/ 	.word	0x00000aa0


	//   ....[5]....
        /*00ac*/ 	.word	0x00000bf0


	//   ....[6]....
        /*00b0*/ 	.word	0x00002410


	//   ....[7]....
        /*00b4*/ 	.word	0x00003890


	//   ....[8]....
        /*00b8*/ 	.word	0x00003aa0


	//   ....[9]....
        /*00bc*/ 	.word	0x00003ad0


	//   ....[10]....
        /*00c0*/ 	.word	0x00004330


	//   ....[11]....
        /*00c4*/ 	.word	0x00004570


	//----- nvinfo : EIATTR_VRC_CTA_INIT_COUNT
	.align		4
.L_43:
        /*00c8*/ 	.byte	0x02, 0x4a
        /*00ca*/ 	.byte	0x80
	.zero		1


	//----- nvinfo : EIATTR_SYSCALL_OFFSETS
	.align		4
        /*00cc*/ 	.byte	0x04, 0x46
        /*00ce*/ 	.short	(.L_45 - .L_44)


	//   ....[0]....
.L_44:
        /*00d0*/ 	.word	0x000060b0


	//   ....[1]....
        /*00d4*/ 	.word	0x000061f0


	//   ....[2]....
        /*00d8*/ 	.word	0x00006c00


	//   ....[3]....
        /*00dc*/ 	.word	0x000079d0


	//----- nvinfo : EIATTR_MBARRIER_INSTR_OFFSETS
	.align		4
.L_45:
        /*00e0*/ 	.byte	0x04, 0x39
        /*00e2*/ 	.short	(.L_47 - .L_46)


	//   ....[0]....
.L_46:
        /*00e4*/ 	.word	0x00000600
        /*00e8*/ 	.word	0x000000ff
        /*00ec*/ 	.word	0x00000000
        /*00f0*/ 	.short	0x0100
        /*00f2*/ 	.byte	0x04
	.zero		1


	//   ....[1]....
        /*00f4*/ 	.word	0x00000610
        /*00f8*/ 	.word	0x000000ff
        /*00fc*/ 	.word	0x00000088
        /*0100*/ 	.short	0x0100
        /*0102*/ 	.byte	0x04
	.zero		1


	//   ....[2]....
        /*0104*/ 	.word	0x00000620
        /*0108*/ 	.word	0x000000ff
        /*010c*/ 	.word	0x00000008
        /*0110*/ 	.short	0x0100
        /*0112*/ 	.byte	0x04
	.zero		1


	//   ....[3]....
        /*0114*/ 	.word	0x00000630
        /*0118*/ 	.word	0x000000ff
        /*011c*/ 	.word	0x00000090
        /*0120*/ 	.short	0x0100
        /*0122*/ 	.byte	0x04
	.zero		1


	//   ....[4]....
        /*0124*/ 	.word	0x00000640
        /*0128*/ 	.word	0x000000ff
        /*012c*/ 	.word	0x00000010
        /*0130*/ 	.short	0x0100
        /*0132*/ 	.byte	0x04
	.zero		1


	//   ....[5]....
        /*0134*/ 	.word	0x00000650
        /*0138*/ 	.word	0x000000ff
        /*013c*/ 	.word	0x00000098
        /*0140*/ 	.short	0x0100
        /*0142*/ 	.byte	0x04
	.zero		1


	//   ....[6]....
        /*0144*/ 	.word	0x00000660
        /*0148*/ 	.word	0x000000ff
        /*014c*/ 	.word	0x00000018
        /*0150*/ 	.short	0x0100
        /*0152*/ 	.byte	0x04
	.zero		1


	//   ....[7]....
        /*0154*/ 	.word	0x00000670
        /*0158*/ 	.word	0x000000ff
        /*015c*/ 	.word	0x000000a0
        /*0160*/ 	.short	0x0100
        /*0162*/ 	.byte	0x04
	.zero		1


	//   ....[8]....
        /*0164*/ 	.word	0x00000680
        /*0168*/ 	.word	0x000000ff
        /*016c*/ 	.word	0x00000020
        /*0170*/ 	.short	0x0100
        /*0172*/ 	.byte	0x04
	.zero		1


	//   ....[9]....
        /*0174*/ 	.word	0x00000690
        /*0178*/ 	.word	0x000000ff
        /*017c*/ 	.word	0x000000a8
        /*0180*/ 	.short	0x0100
        /*0182*/ 	.byte	0x04
	.zero		1


	//   ....[10]....
        /*0184*/ 	.word	0x000006a0
        /*0188*/ 	.word	0x000000ff
        /*018c*/ 	.word	0x00000028
        /*0190*/ 	.short	0x0100
        /*0192*/ 	.byte	0x04
	.zero		1


	//   ....[11]....
        /*0194*/ 	.word	0x000006b0
        /*0198*/ 	.word	0x000000ff
        /*019c*/ 	.word	0x000000b0
        /*01a0*/ 	.short	0x0100
        /*01a2*/ 	.byte	0x04
	.zero		1


	//   ....[12]....
        /*01a4*/ 	.word	0x000006c0
        /*01a8*/ 	.word	0x000000ff
        /*01ac*/ 	.word	0x00000030
        /*01b0*/ 	.short	0x0100
        /*01b2*/ 	.byte	0x04
	.zero		1


	//   ....[13]....
        /*01b4*/ 	.word	0x000006d0
        /*01b8*/ 	.word	0x000000ff
        /*01bc*/ 	.word	0x000000b8
        /*01c0*/ 	.short	0x0100
        /*01c2*/ 	.byte	0x04
	.zero		1


	//   ....[14]....
        /*01c4*/ 	.word	0x000006e0
        /*01c8*/ 	.word	0x000000ff
        /*01cc*/ 	.word	0x00000038
        /*01d0*/ 	.short	0x0100
        /*01d2*/ 	.byte	0x04
	.zero		1


	//   ....[15]....
        /*01d4*/ 	.word	0x000006f0
        /*01d8*/ 	.word	0x000000ff
        /*01dc*/ 	.word	0x000000c0
        /*01e0*/ 	.short	0x0100
        /*01e2*/ 	.byte	0x04
	.zero		1


	//   ....[16]....
        /*01e4*/ 	.word	0x00000700
        /*01e8*/ 	.word	0x000000ff
        /*01ec*/ 	.word	0x00000040
        /*01f0*/ 	.short	0x0100
        /*01f2*/ 	.byte	0x04
	.zero		1


	//   ....[17]....
        /*01f4*/ 	.word	0x00000710
        /*01f8*/ 	.word	0x000000ff
        /*01fc*/ 	.word	0x000000c8
        /*0200*/ 	.short	0x0100
        /*0202*/ 	.byte	0x04
	.zero		1


	//   ....[18]....
        /*0204*/ 	.word	0x00000720
        /*0208*/ 	.word	0x000000ff
        /*020c*/ 	.word	0x00000048
        /*0210*/ 	.short	0x0100
        /*0212*/ 	.byte	0x04
	.zero		1


	//   ....[19]....
        /*0214*/ 	.word	0x00000730
        /*0218*/ 	.word	0x000000ff
        /*021c*/ 	.word	0x000000d0
        /*0220*/ 	.short	0x0100
        /*0222*/ 	.byte	0x04
	.zero		1


	//   ....[20]....
        /*0224*/ 	.word	0x00000740
        /*0228*/ 	.word	0x000000ff
        /*022c*/ 	.word	0x00000050
        /*0230*/ 	.short	0x0100
        /*0232*/ 	.byte	0x04
	.zero		1


	//   ....[21]....
        /*0234*/ 	.word	0x00000750
        /*0238*/ 	.word	0x000000ff
        /*023c*/ 	.word	0x000000d8
        /*0240*/ 	.short	0x0100
        /*0242*/ 	.byte	0x04
	.zero		1


	//   ....[22]....
        /*0244*/ 	.word	0x00000760
        /*0248*/ 	.word	0x000000ff
        /*024c*/ 	.word	0x00000058
        /*0250*/ 	.short	0x0100
        /*0252*/ 	.byte	0x04
	.zero		1


	//   ....[23]....
        /*0254*/ 	.word	0x00000770
        /*0258*/ 	.word	0x000000ff
        /*025c*/ 	.word	0x000000e0
        /*0260*/ 	.short	0x0100
        /*0262*/ 	.byte	0x04
	.zero		1


	//   ....[24]....
        /*0264*/ 	.word	0x00000780
        /*0268*/ 	.word	0x000000ff
        /*026c*/ 	.word	0x00000060
        /*0270*/ 	.short	0x0100
        /*0272*/ 	.byte	0x04
	.zero		1


	//   ....[25]....
        /*0274*/ 	.word	0x00000790
        /*0278*/ 	.word	0x000000ff
        /*027c*/ 	.word	0x000000e8
        /*0280*/ 	.short	0x0100
        /*0282*/ 	.byte	0x04
	.zero		1


	//   ....[26]....
        /*0284*/ 	.word	0x000007a0
        /*0288*/ 	.word	0x000000ff
        /*028c*/ 	.word	0x00000068
        /*0290*/ 	.short	0x0100
        /*0292*/ 	.byte	0x04
	.zero		1


	//   ....[27]....
        /*0294*/ 	.word	0x000007b0
        /*0298*/ 	.word	0x000000ff
        /*029c*/ 	.word	0x000000f0
        /*02a0*/ 	.short	0x0100
        /*02a2*/ 	.byte	0x04
	.zero		1


	//   ....[28]....
        /*02a4*/ 	.word	0x000007c0
        /*02a8*/ 	.word	0x000000ff
        /*02ac*/ 	.word	0x00000070
        /*02b0*/ 	.short	0x0100
        /*02b2*/ 	.byte	0x04
	.zero		1


	//   ....[29]....
        /*02b4*/ 	.word	0x000007d0
        /*02b8*/ 	.word	0x000000ff
        /*02bc*/ 	.word	0x000000f8
        /*02c0*/ 	.short	0x0100
        /*02c2*/ 	.byte	0x04
	.zero		1


	//   ....[30]....
        /*02c4*/ 	.word	0x000007e0
        /*02c8*/ 	.word	0x000000ff
        /*02cc*/ 	.word	0x00000078
        /*02d0*/ 	.short	0x0100
        /*02d2*/ 	.byte	0x04
	.zero		1


	//   ....[31]....
        /*02d4*/ 	.word	0x000007f0
        /*02d8*/ 	.word	0x000000ff
        /*02dc*/ 	.word	0x00000100
        /*02e0*/ 	.short	0x0100
        /*02e2*/ 	.byte	0x04
	.zero		1


	//   ....[32]....
        /*02e4*/ 	.word	0x00000800
        /*02e8*/ 	.word	0x000000ff
        /*02ec*/ 	.word	0x00000080
        /*02f0*/ 	.short	0x0100
        /*02f2*/ 	.byte	0x04
	.zero		1


	//   ....[33]....
        /*02f4*/ 	.word	0x00000810
        /*02f8*/ 	.word	0x000000ff
        /*02fc*/ 	.word	0x00000108
        /*0300*/ 	.short	0x0100
        /*0302*/ 	.byte	0x04
	.zero		1


	//   ....[34]....
        /*0304*/ 	.word	0x00000950
        /*0308*/ 	.word	0x000000ff
        /*030c*/ 	.word	0x00000110
        /*0310*/ 	.short	0x0100
        /*0312*/ 	.byte	0x04
	.zero		1


	//   ....[35]....
        /*0314*/ 	.word	0x00000960
        /*0318*/ 	.word	0x000000ff
        /*031c*/ 	.word	0x00000120
        /*0320*/ 	.short	0x0100
        /*0322*/ 	.byte	0x04
	.zero		1


	//   ....[36]....
        /*0324*/ 	.word	0x00000970
        /*0328*/ 	.word	0x000000ff
        /*032c*/ 	.word	0x00000118
        /*0330*/ 	.short	0x0100
        /*0332*/ 	.byte	0x04
	.zero		1


	//   ....[37]....
        /*0334*/ 	.word	0x00000980
        /*0338*/ 	.word	0x000000ff
        /*033c*/ 	.word	0x00000128
        /*0340*/ 	.short	0x0100
        /*0342*/ 	.byte	0x04
	.zero		1


	//   ....[38]....
        /*0344*/ 	.word	0x00000a70
        /*0348*/ 	.word	0x000000ff
        /*034c*/ 	.word	0x00000130
        /*0350*/ 	.short	0x0100
        /*0352*/ 	.byte	0x06
	.zero		1


	//   ....[39]....
        /*0354*/ 	.word	0x00000a80
        /*0358*/ 	.word	0x000000ff
        /*035c*/ 	.word	0x00000138
        /*0360*/ 	.short	0x0100
        /*0362*/ 	.byte	0x06
	.zero		1


	//   ....[40]....
        /*0364*/ 	.word	0x00000bc0
        /*0368*/ 	.word	0x000000ff
        /*036c*/ 	.word	0x00000140
        /*0370*/ 	.short	0x0100
        /*0372*/ 	.byte	0x06
	.zero		1


	//   ....[41]....
        /*0374*/ 	.word	0x00000bd0
        /*0378*/ 	.word	0x000000ff
        /*037c*/ 	.word	0x00000148
        /*0380*/ 	.short	0x0100
        /*0382*/ 	.byte	0x06
	.zero		1


	//   ....[42]....
        /*0384*/ 	.word	0x00000d20
        /*0388*/ 	.word	0x000000ff
        /*038c*/ 	.word	0x00000150
        /*0390*/ 	.short	0x0100
        /*0392*/ 	.byte	0x04
	.zero		1


	//   ....[43]....
        /*0394*/ 	.word	0x00000d30
        /*0398*/ 	.word	0x000000ff
        /*039c*/ 	.word	0x00000160
        /*03a0*/ 	.short	0x0100
        /*03a2*/ 	.byte	0x04
	.zero		1


	//   ....[44]....
        /*03a4*/ 	.word	0x00000d40
        /*03a8*/ 	.word	0x000000ff
        /*03ac*/ 	.word	0x00000158
        /*03b0*/ 	.short	0x0100
        /*03b2*/ 	.byte	0x04
	.zero		1


	//   ....[45]....
        /*03b4*/ 	.word	0x00000d50
        /*03b8*/ 	.word	0x000000ff
        /*03bc*/ 	.word	0x00000168
        /*03c0*/ 	.short	0x0100
        /*03c2*/ 	.byte	0x04
	.zero		1


	//   ....[46]....
        /*03c4*/ 	.word	0x000016d0
        /*03c8*/ 	.word	0x000000ff
        /*03cc*/ 	.word	0x00000088
        /*03d0*/ 	.short	0x010a
        /*03d2*/ 	.byte	0x04
	.zero		1


	//   ....[47]....
        /*03d4*/ 	.word	0x000019e0
        /*03d8*/ 	.word	0x000000ff
        /*03dc*/ 	.word	0x00000088
        /*03e0*/ 	.short	0x010a
        /*03e2*/ 	.byte	0x09
	.zero		1


	//   ....[48]....
        /*03e4*/ 	.word	0x00001b50
        /*03e8*/ 	.word	0x000000ff
        /*03ec*/ 	.word	0x00000088
        /*03f0*/ 	.short	0x010a
        /*03f2*/ 	.byte	0x08
	.zero		1


	//   ....[49]....
        /*03f4*/ 	.word	0x00001d70
        /*03f8*/ 	.word	0x000000ff
        /*03fc*/ 	.word	0x00000138
        /*0400*/ 	.short	0x0101
        /*0402*/ 	.byte	0x1e
	.zero		1


	//   ....[50]....
        /*0404*/ 	.word	0x00001da0
        /*0408*/ 	.word	0x000000ff
        /*040c*/ 	.word	0x00000088
        /*0410*/ 	.short	0x010a
        /*0412*/ 	.byte	0x04
	.zero		1


	//   ....[51]....
        /*0414*/ 	.word	0x00002080
        /*0418*/ 	.word	0x000000ff
        /*041c*/ 	.word	0x00000088
        /*0420*/ 	.short	0x010a
        /*0422*/ 	.byte	0x09
	.zero		1


	//   ....[52]....
        /*0424*/ 	.word	0x000021f0
        /*0428*/ 	.word	0x000000ff
        /*042c*/ 	.word	0x00000088
        /*0430*/ 	.short	0x010a
        /*0432*/ 	.byte	0x08
	.zero		1


	//   ....[53]....
        /*0434*/ 	.word	0x00002420
        /*0438*/ 	.word	0x000000ff
        /*043c*/ 	.word	0x00000140
        /*0440*/ 	.short	0x010a
        /*0442*/ 	.byte	0x1e
	.zero		1


	//   ....[54]....
        /*0444*/ 	.word	0x000024e0
        /*0448*/ 	.word	0x000000ff
        /*044c*/ 	.word	0x00000000
        /*0450*/ 	.short	0x0101
        /*0452*/ 	.byte	0x04
	.zero		1


	//   ....[55]....
        /*0454*/ 	.word	0x00002ae0
        /*0458*/ 	.word	0x000000ff
        /*045c*/ 	.word	0x00000000
        /*0460*/ 	.short	0x010a
        /*0462*/ 	.byte	0x04
	.zero		1


	//   ....[56]....
        /*0464*/ 	.word	0x00002b80
        /*0468*/ 	.word	0x000000ff
        /*046c*/ 	.word	0x00000000
        /*0470*/ 	.short	0x010a
        /*0472*/ 	.byte	0x05
	.zero		1


	//   ....[57]....
        /*0474*/ 	.word	0x00002c20
        /*0478*/ 	.word	0x000000ff
        /*047c*/ 	.word	0x00000000
        /*0480*/ 	.short	0x010a
        /*0482*/ 	.byte	0x05
	.zero		1


	//   ....[58]....
        /*0484*/ 	.word	0x00002cc0
        /*0488*/ 	.word	0x000000ff
        /*048c*/ 	.word	0x00000000
        /*0490*/ 	.short	0x010a
        /*0492*/ 	.byte	0x05
	.zero		1


	//   ....[59]....
        /*0494*/ 	.word	0x00002d60
        /*0498*/ 	.word	0x000000ff
        /*049c*/ 	.word	0x00000000
        /*04a0*/ 	.short	0x010a
        /*04a2*/ 	.byte	0x05
	.zero		1


	//   ....[60]....
        /*04a4*/ 	.word	0x00002e00
        /*04a8*/ 	.word	0x000000ff
        /*04ac*/ 	.word	0x00000000
        /*04b0*/ 	.short	0x010a
        /*04b2*/ 	.byte	0x05
	.zero		1


	//   ....[61]....
        /*04b4*/ 	.word	0x00002ea0
        /*04b8*/ 	.word	0x000000ff
        /*04bc*/ 	.word	0x00000000
        /*04c0*/ 	.short	0x010a
        /*04c2*/ 	.byte	0x05
	.zero		1


	//   ....[62]....
        /*04c4*/ 	.word	0x00002f40
        /*04c8*/ 	.word	0x000000ff
        /*04cc*/ 	.word	0x00000000
        /*04d0*/ 	.short	0x010a
        /*04d2*/ 	.byte	0x05
	.zero		1


	//   ....[63]....
        /*04d4*/ 	.word	0x00002fe0
        /*04d8*/ 	.word	0x000000ff
        /*04dc*/ 	.word	0x00000000
        /*04e0*/ 	.short	0x010a
        /*04e2*/ 	.byte	0x05
	.zero		1


	//   ....[64]....
        /*04e4*/ 	.word	0x00003080
        /*04e8*/ 	.word	0x000000ff
        /*04ec*/ 	.word	0x00000000
        /*04f0*/ 	.short	0x010a
        /*04f2*/ 	.byte	0x05
	.zero		1


	//   ....[65]....
        /*04f4*/ 	.word	0x00003120
        /*04f8*/ 	.word	0x000000ff
        /*04fc*/ 	.word	0x00000000
        /*0500*/ 	.short	0x010a
        /*0502*/ 	.byte	0x05
	.zero		1


	//   ....[66]....
        /*0504*/ 	.word	0x000031c0
        /*0508*/ 	.word	0x000000ff
        /*050c*/ 	.word	0x00000000
        /*0510*/ 	.short	0x010a
        /*0512*/ 	.byte	0x05
	.zero		1


	//   ....[67]....
        /*0514*/ 	.word	0x00003260
        /*0518*/ 	.word	0x000000ff
        /*051c*/ 	.word	0x00000000
        /*0520*/ 	.short	0x010a
        /*0522*/ 	.byte	0x05
	.zero		1


	//   ....[68]....
        /*0524*/ 	.word	0x00003300
        /*0528*/ 	.word	0x000000ff
        /*052c*/ 	.word	0x00000000
        /*0530*/ 	.short	0x010a
        /*0532*/ 	.byte	0x05
	.zero		1


	//   ....[69]....
        /*0534*/ 	.word	0x000033a0
        /*0538*/ 	.word	0x000000ff
        /*053c*/ 	.word	0x00000000
        /*0540*/ 	.short	0x010a
        /*0542*/ 	.byte	0x05
	.zero		1


	//   ....[70]....
        /*0544*/ 	.word	0x00003440
        /*0548*/ 	.word	0x000000ff
        /*054c*/ 	.word	0x00000000
        /*0550*/ 	.short	0x010a
        /*0552*/ 	.byte	0x05
	.zero		1


	//   ....[71]....
        /*0554*/ 	.word	0x000034f0
        /*0558*/ 	.word	0x00000000
        /*055c*/ 	.word	0x00000000
        /*0560*/ 	.short	0x010a
        /*0562*/ 	.byte	0xff
	.zero		1


	//   ....[72]....
        /*0564*/ 	.word	0x00003640
        /*0568*/ 	.word	0x000000ff
        /*056c*/ 	.word	0x00000148
        /*0570*/ 	.short	0x010a
        /*0572*/ 	.byte	0x04
	.zero		1


	//   ....[73]....
        /*0574*/ 	.word	0x000036e0
        /*0578*/ 	.word	0x000000ff
        /*057c*/ 	.word	0x00000140
        /*0580*/ 	.short	0x010a
        /*0582*/ 	.byte	0x04
	.zero		1


	//   ....[74]....
        /*0584*/ 	.word	0x00003780
        /*0588*/ 	.word	0x000000ff
        /*058c*/ 	.word	0x00000000
        /*0590*/ 	.short	0x0101
        /*0592*/ 	.byte	0x05
	.zero		1


	//   ....[75]....
        /*0594*/ 	.word	0x000037c0
        /*0598*/ 	.word	0x000000ff
        /*059c*/ 	.word	0x00000148
        /*05a0*/ 	.short	0x0106
        /*05a2*/ 	.byte	0x04
	.zero		1


	//   ....[76]....
        /*05a4*/ 	.word	0x00003800
        /*05a8*/ 	.word	0x00000000
        /*05ac*/ 	.word	0x00000148
        /*05b0*/ 	.short	0x010a
        /*05b2*/ 	.byte	0xff
	.zero		1


	//   ....[77]....
        /*05b4*/ 	.word	0x00003d30
        /*05b8*/ 	.word	0x000000ff
        /*05bc*/ 	.word	0x00000140
        /*05c0*/ 	.short	0x010a
        /*05c2*/ 	.byte	0x12
	.zero		1


	//   ....[78]....
        /*05c4*/ 	.word	0x00003de0
        /*05c8*/ 	.word	0x000000ff
        /*05cc*/ 	.word	0x00000000
        /*05d0*/ 	.short	0x0101
        /*05d2*/ 	.byte	0x17
	.zero		1


	//   ....[79]....
        /*05d4*/ 	.word	0x00003df0
        /*05d8*/ 	.word	0x000000ff
        /*05dc*/ 	.word	0x00000160
        /*05e0*/ 	.short	0x010a
        /*05e2*/ 	.byte	0x16
	.zero		1


	//   ....[80]....
        /*05e4*/ 	.word	0x00003e80
        /*05e8*/ 	.word	0x000000ff
        /*05ec*/ 	.word	0x00000000
        /*05f0*/ 	.short	0x010a
        /*05f2*/ 	.byte	0x04
	.zero		1


	//   ....[81]....
        /*05f4*/ 	.word	0x00003ef0
        /*05f8*/ 	.word	0x000000ff
        /*05fc*/ 	.word	0x00000000
        /*0600*/ 	.short	0x010a
        /*0602*/ 	.byte	0x10
	.zero		1


	//   ....[82]....
        /*0604*/ 	.word	0x00004030
        /*0608*/ 	.word	0x000000ff
        /*060c*/ 	.word	0x00000000
        /*0610*/ 	.short	0x010a
        /*0612*/ 	.byte	0x04
	.zero		1


	//   ....[83]....
        /*0614*/ 	.word	0x00004280
        /*0618*/ 	.word	0x000000ff
        /*061c*/ 	.word	0x00000000
        /*0620*/ 	.short	0x010a
        /*0622*/ 	.byte	0x04
	.zero		1


	//   ....[84]....
        /*0624*/ 	.word	0x00004310
        /*0628*/ 	.word	0x000000ff
        /*062c*/ 	.word	0x00000000
        /*0630*/ 	.short	0x010a
        /*0632*/ 	.byte	0x04
	.zero		1


	//   ....[85]....
        /*0634*/ 	.word	0x000048a0
        /*0638*/ 	.word	0x000000ff
        /*063c*/ 	.word	0x00000140
        /*0640*/ 	.short	0x010a
        /*0642*/ 	.byte	0x16
	.zero		1


	//   ....[86]....
        /*0644*/ 	.word	0x00004940
        /*0648*/ 	.word	0x000000ff
        /*064c*/ 	.word	0x00000000
        /*0650*/ 	.short	0x0101
        /*0652*/ 	.byte	0x2d
	.zero		1


	//   ....[87]....
        /*0654*/ 	.word	0x00004e90
        /*0658*/ 	.word	0x000000ff
        /*065c*/ 	.word	0x00000138
        /*0660*/ 	.short	0x010a
        /*0662*/ 	.byte	0x16
	.zero		1


	//   ....[88]....
        /*0664*/ 	.word	0x00005030
        /*0668*/ 	.word	0x000000ff
        /*066c*/ 	.word	0x00000120
        /*0670*/ 	.short	0x010a
        /*0672*/ 	.byte	0x16
	.zero		1


	//   ....[89]....
        /*0674*/ 	.word	0x00005320
        /*0678*/ 	.word	0x000000ff
        /*067c*/ 	.word	0x00000110
        /*0680*/ 	.short	0x010b
        /*0682*/ 	.byte	0x16
	.zero		1


	//   ....[90]....
        /*0684*/ 	.word	0x00005330
        /*0688*/ 	.word	0x000000ff
        /*068c*/ 	.word	0x00000000
        /*0690*/ 	.short	0x0101
        /*0692*/ 	.byte	0x2f
	.zero		1


	//   ....[91]....
        /*0694*/ 	.word	0x00005340
        /*0698*/ 	.word	0x000000ff
        /*069c*/ 	.word	0x00000128
        /*06a0*/ 	.short	0x010a
        /*06a2*/ 	.byte	0x16
	.zero		1


	//   ....[92]....
        /*06a4*/ 	.word	0x000054f0
        /*06a8*/ 	.word	0x000000ff
        /*06ac*/ 	.word	0x00000118
        /*06b0*/ 	.short	0x010b
        /*06b2*/ 	.byte	0x16
	.zero		1


	//   ....[93]....
        /*06b4*/ 	.word	0x00005500
        /*06b8*/ 	.word	0x000000ff
        /*06bc*/ 	.word	0x00000000
        /*06c0*/ 	.short	0x0101
        /*06c2*/ 	.byte	0x2e
	.zero		1


	//   ....[94]....
        /*06c4*/ 	.word	0x00005530
        /*06c8*/ 	.word	0x000000ff
        /*06cc*/ 	.word	0x00000120
        /*06d0*/ 	.short	0x010a
        /*06d2*/ 	.byte	0x16
	.zero		1


	//   ....[95]....
        /*06d4*/ 	.word	0x00005570
        /*06d8*/ 	.word	0x00000000
        /*06dc*/ 	.word	0x00000128
        /*06e0*/ 	.short	0x010a
        /*06e2*/ 	.byte	0xff
	.zero		1


	//   ....[96]....
        /*06e4*/ 	.word	0x00005950
        /*06e8*/ 	.word	0x000000ff
        /*06ec*/ 	.word	0x00000140
        /*06f0*/ 	.short	0x010a
        /*06f2*/ 	.byte	0x31
	.zero		1


	//   ....[97]....
        /*06f4*/ 	.word	0x00005a20
        /*06f8*/ 	.word	0x000000ff
        /*06fc*/ 	.word	0x00000000
        /*0700*/ 	.short	0x0101
        /*0702*/ 	.byte	0x04
	.zero		1


	//   ....[98]....
        /*0704*/ 	.word	0x00006660
        /*0708*/ 	.word	0x00000000
        /*070c*/ 	.word	0x00000110
        /*0710*/ 	.short	0x010a
        /*0712*/ 	.byte	0xff
	.zero		1


	//   ....[99]....
        /*0714*/ 	.word	0x00006710
        /*0718*/ 	.word	0x00000075
        /*071c*/ 	.word	0x00000150
        /*0720*/ 	.short	0x010a
        /*0722*/ 	.byte	0xff
	.zero		1


	//   ....[100]....
        /*0724*/ 	.word	0x00006940
        /*0728*/ 	.word	0x00000000
        /*072c*/ 	.word	0x00000110
        /*0730*/ 	.short	0x010a
        /*0732*/ 	.byte	0xff
	.zero		1


	//   ....[101]....
        /*0734*/ 	.word	0x00006a70
        /*0738*/ 	.word	0x00000002
        /*073c*/ 	.word	0x00000000
        /*0740*/ 	.short	0x0101
        /*0742*/ 	.byte	0xff
	.zero		1


	//   ....[102]....
        /*0744*/ 	.word	0x00006ad0
        /*0748*/ 	.word	0x00000075
        /*074c*/ 	.word	0x00000150
        /*0750*/ 	.short	0x010a
        /*0752*/ 	.byte	0xff
	.zero		1


	//   ....[103]....
        /*0754*/ 	.word	0x00007670
        /*0758*/ 	.word	0x0000007d
        /*075c*/ 	.word	0x00000110
        /*0760*/ 	.short	0x010a
        /*0762*/ 	.byte	0xff
	.zero		1


	//   ....[104]....
        /*0764*/ 	.word	0x00007740
        /*0768*/ 	.word	0x0000007d
        /*076c*/ 	.word	0x00000110
        /*0770*/ 	.short	0x010a
        /*0772*/ 	.byte	0xff
	.zero		1


	//   ....[105]....
        /*0774*/ 	.word	0x00007850
        /*0778*/ 	.word	0x00000000
        /*077c*/ 	.word	0x00000000
        /*0780*/ 	.short	0x0101
        /*0782*/ 	.byte	0xff
	.zero		1


	//   ....[106]....
        /*0784*/ 	.word	0x00007ce0
        /*0788*/ 	.word	0x000000ff
        /*078c*/ 	.word	0x00000000
        /*0790*/ 	.short	0x0101
        /*0792*/ 	.byte	0x04
	.zero		1


	//   ....[107]....
        /*0794*/ 	.word	0x00008510
        /*0798*/ 	.word	0x00000000
        /*079c*/ 	.word	0x00000088
        /*07a0*/ 	.short	0x010a
        /*07a2*/ 	.byte	0xff
	.zero		1


	//   ....[108]....
        /*07a4*/ 	.word	0x00008570
        /*07a8*/ 	.word	0x00000000
        /*07ac*/ 	.word	0x00000088
        /*07b0*/ 	.short	0x010a
        /*07b2*/ 	.byte	0xff
	.zero		1


	//   ....[109]....
        /*07b4*/ 	.word	0x000085d0
        /*07b8*/ 	.word	0x00000000
        /*07bc*/ 	.word	0x00000140
        /*07c0*/ 	.short	0x010a
        /*07c2*/ 	.byte	0xff
	.zero		1


	//   ....[110]....
        /*07c4*/ 	.word	0x00008630
        /*07c8*/ 	.word	0x00000000
        /*07cc*/ 	.word	0x00000000
        /*07d0*/ 	.short	0x010a
        /*07d2*/ 	.byte	0xff
	.zero		1


	//   ....[111]....
        /*07d4*/ 	.word	0x00008690
        /*07d8*/ 	.word	0x00000000
        /*07dc*/ 	.word	0x00000000
        /*07e0*/ 	.short	0x010a
        /*07e2*/ 	.byte	0xff
	.zero		1


	//   ....[112]....
        /*07e4*/ 	.word	0x000086f0
        /*07e8*/ 	.word	0x00000000
        /*07ec*/ 	.word	0x00000000
        /*07f0*/ 	.short	0x010a
        /*07f2*/ 	.byte	0xff
	.zero		1


	//   ....[113]....
        /*07f4*/ 	.word	0x00008750
        /*07f8*/ 	.word	0x00000000
        /*07fc*/ 	.word	0x00000000
        /*0800*/ 	.short	0x010a
        /*0802*/ 	.byte	0xff
	.zero		1


	//   ....[114]....
        /*0804*/ 	.word	0x000087b0
        /*0808*/ 	.word	0x00000000
        /*080c*/ 	.word	0x00000000
        /*0810*/ 	.short	0x010a
        /*0812*/ 	.byte	0xff
	.zero		1


	//   ....[115]....
        /*0814*/ 	.word	0x00008810
        /*0818*/ 	.word	0x00000000
        /*081c*/ 	.word	0x00000000
        /*0820*/ 	.short	0x010a
        /*0822*/ 	.byte	0xff
	.zero		1


	//   ....[116]....
        /*0824*/ 	.word	0x00008870
        /*0828*/ 	.word	0x00000000
        /*082c*/ 	.word	0x00000000
        /*0830*/ 	.short	0x010a
        /*0832*/ 	.byte	0xff
	.zero		1


	//   ....[117]....
        /*0834*/ 	.word	0x000088d0
        /*0838*/ 	.word	0x00000000
        /*083c*/ 	.word	0x00000000
        /*0840*/ 	.short	0x010a
        /*0842*/ 	.byte	0xff
	.zero		1


	//   ....[118]....
        /*0844*/ 	.word	0x00008930
        /*0848*/ 	.word	0x00000000
        /*084c*/ 	.word	0x00000000
        /*0850*/ 	.short	0x010a
        /*0852*/ 	.byte	0xff
	.zero		1


	//   ....[119]....
        /*0854*/ 	.word	0x00008990
        /*0858*/ 	.word	0x00000000
        /*085c*/ 	.word	0x00000000
        /*0860*/ 	.short	0x010a
        /*0862*/ 	.byte	0xff
	.zero		1


	//   ....[120]....
        /*0864*/ 	.word	0x000089f0
        /*0868*/ 	.word	0x00000000
        /*086c*/ 	.word	0x00000000
        /*0870*/ 	.short	0x010a
        /*0872*/ 	.byte	0xff
	.zero		1


	//   ....[121]....
        /*0874*/ 	.word	0x00008a50
        /*0878*/ 	.word	0x00000000
        /*087c*/ 	.word	0x00000000
        /*0880*/ 	.short	0x010a
        /*0882*/ 	.byte	0xff
	.zero		1


	//   ....[122]....
        /*0884*/ 	.word	0x00008ab0
        /*0888*/ 	.word	0x00000000
        /*088c*/ 	.word	0x00000000
        /*0890*/ 	.short	0x010a
        /*0892*/ 	.byte	0xff
	.zero		1


	//   ....[123]....
        /*0894*/ 	.word	0x00008b10
        /*0898*/ 	.word	0x00000000
        /*089c*/ 	.word	0x00000000
        /*08a0*/ 	.short	0x010a
        /*08a2*/ 	.byte	0xff
	.zero		1


	//   ....[124]....
        /*08a4*/ 	.word	0x00008b70
        /*08a8*/ 	.word	0x00000000
        /*08ac*/ 	.word	0x00000000
        /*08b0*/ 	.short	0x010a
        /*08b2*/ 	.byte	0xff
	.zero		1


	//   ....[125]....
        /*08b4*/ 	.word	0x00008bd0
        /*08b8*/ 	.word	0x00000000
        /*08bc*/ 	.word	0x00000000
        /*08c0*/ 	.short	0x010a
        /*08c2*/ 	.byte	0xff
	.zero		1


	//   ....[126]....
        /*08c4*/ 	.word	0x00008c30
        /*08c8*/ 	.word	0x00000004
        /*08cc*/ 	.word	0x00000148
        /*08d0*/ 	.short	0x010a
        /*08d2*/ 	.byte	0xff
	.zero		1


	//   ....[127]....
        /*08d4*/ 	.word	0x00008c90
        /*08d8*/ 	.word	0x00000004
        /*08dc*/ 	.word	0x00000140
        /*08e0*/ 	.short	0x010a
        /*08e2*/ 	.byte	0xff
	.zero		1


	//   ....[128]....
        /*08e4*/ 	.word	0x00008cf0
        /*08e8*/ 	.word	0x00000000
        /*08ec*/ 	.word	0x00000140
        /*08f0*/ 	.short	0x010a
        /*08f2*/ 	.byte	0xff
	.zero		1


	//   ....[129]....
        /*08f4*/ 	.word	0x00008d50
        /*08f8*/ 	.word	0x00000005
        /*08fc*/ 	.word	0x00000160
        /*0900*/ 	.short	0x010a
        /*0902*/ 	.byte	0xff
	.zero		1


	//   ....[130]....
        /*0904*/ 	.word	0x00008db0
        /*0908*/ 	.word	0x00000000
        /*090c*/ 	.word	0x00000000
        /*0910*/ 	.short	0x010a
        /*0912*/ 	.byte	0xff
	.zero		1


	//   ....[131]....
        /*0914*/ 	.word	0x00008e10
        /*0918*/ 	.word	0x00000000
        /*091c*/ 	.word	0x00000000
        /*0920*/ 	.short	0x010a
        /*0922*/ 	.byte	0xff
	.zero		1


	//   ....[132]....
        /*0924*/ 	.word	0x00008e70
        /*0928*/ 	.word	0x00000000
        /*092c*/ 	.word	0x00000000
        /*0930*/ 	.short	0x010a
        /*0932*/ 	.byte	0xff
	.zero		1


	//   ....[133]....
        /*0934*/ 	.word	0x00008ed0
        /*0938*/ 	.word	0x00000000
        /*093c*/ 	.word	0x00000140
        /*0940*/ 	.short	0x010a
        /*0942*/ 	.byte	0xff
	.zero		1


	//   ....[134]....
        /*0944*/ 	.word	0x00008f30
        /*0948*/ 	.word	0x00000000
        /*094c*/ 	.word	0x00000138
        /*0950*/ 	.short	0x010a
        /*0952*/ 	.byte	0xff
	.zero		1


	//   ....[135]....
        /*0954*/ 	.word	0x00008f90
        /*0958*/ 	.word	0x00000002
        /*095c*/ 	.word	0x00000120
        /*0960*/ 	.short	0x010a
        /*0962*/ 	.byte	0xff
	.zero		1


	//   ....[136]....
        /*0964*/ 	.word	0x00008ff0
        /*0968*/ 	.word	0x00000000
        /*096c*/ 	.word	0x00000128
        /*0970*/ 	.short	0x010a
        /*0972*/ 	.byte	0xff
	.zero		1


	//   ....[137]....
        /*0974*/ 	.word	0x00009050
        /*0978*/ 	.word	0x00000000
        /*097c*/ 	.word	0x00000120
        /*0980*/ 	.short	0x010a
        /*0982*/ 	.byte	0xff
	.zero		1


	//   ....[138]....
        /*0984*/ 	.word	0x000090b0
        /*0988*/ 	.word	0x00000000
        /*098c*/ 	.word	0x00000140
        /*0990*/ 	.short	0x010a
        /*0992*/ 	.byte	0xff
	.zero		1


	//   ....[139]....
        /*0994*/ 	.word	0x00009100
        /*0998*/ 	.word	0x00000000
        /*099c*/ 	.word	0x00000110
        /*09a0*/ 	.short	0x010a
        /*09a2*/ 	.byte	0xff
	.zero		1


	//   ....[140]....
        /*09a4*/ 	.word	0x00009150
        /*09a8*/ 	.word	0x00000075
        /*09ac*/ 	.word	0x00000150
        /*09b0*/ 	.short	0x010a
        /*09b2*/ 	.byte	0xff
	.zero		1


	//   ....[141]....
        /*09b4*/ 	.word	0x000091a0
        /*09b8*/ 	.word	0x0000007d
        /*09bc*/ 	.word	0x00000110
        /*09c0*/ 	.short	0x010a
        /*09c2*/ 	.byte	0xff
	.zero		1


	//----- nvinfo : EIATTR_NUM_MBARRIERS
	.align		4
.L_47:
        /*09c4*/ 	.byte	0x03, 0x38
        /*09c6*/ 	.short	0x002e


	//----- nvinfo : EIATTR_EXIT_INSTR_OFFSETS
	.align		4
        /*09c8*/ 	.byte	0x04, 0x1c
        /*09ca*/ 	.short	(.L_49 - .L_48)


	//   ....[0]....
.L_48:
        /*09cc*/ 	.word	0x00003520


	//   ....[1]....
        /*09d0*/ 	.word	0x000037d0


	//   ....[2]....
        /*09d4*/ 	.word	0x00003830


	//   ....[3]....
        /*09d8*/ 	.word	0x00004580


	//   ....[4]....
        /*09dc*/ 	.word	0x000055a0


	//   ....[5]....
        /*09e0*/ 	.word	0x000055e0


	//   ....[6]....
        /*09e4*/ 	.word	0x000084f0


	//----- nvinfo : EIATTR_MAX_THREADS
	.align		4
.L_49:
        /*09e8*/ 	.byte	0x04, 0x05
        /*09ea*/ 	.short	(.L_51 - .L_50)
.L_50:
        /*09ec*/ 	.word	0x00000100
        /*09f0*/ 	.word	0x00000001
        /*09f4*/ 	.word	0x00000001


	//----- nvinfo : EIATTR_CRS_STACK_SIZE
	.align		4
.L_51:
        /*09f8*/ 	.byte	0x04, 0x1e
        /*09fa*/ 	.short	(.L_53 - .L_52)
.L_52:
        /*09fc*/ 	.word	0x00000000


	//----- nvinfo : EIATTR_CBANK_PARAM_SIZE
	.align		4
.L_53:
        /*0a00*/ 	.byte	0x03, 0x19
        /*0a02*/ 	.short	0x0900


	//----- nvinfo : EIATTR_PARAM_CBANK
	.align		4
        /*0a04*/ 	.byte	0x04, 0x0a
        /*0a06*/ 	.short	(.L_55 - .L_54)
	.align		4
.L_54:
        /*0a08*/ 	.word	index@(.nv.constant0._ZN7cutlass13device_kernelINS_4conv6kernel13ConvUniversalINS1_16ConvProblemShapeILNS1_8OperatorE0ELi3EEENS1_10collective14CollectiveConvINS1_47MainloopSm100TmaUmmaWarpSpecializedImplicitGemmILS5_0ELi17ELi3ELi1ELi2EN4cute5tupleIJNSA_1CILi1EEESD_SD_EEEEENSB_IJNSC_ILi64EEENSC_ILi128EEENSB_IJSG_EEEEEENS_12float_e4m3_tESK_NSA_8TiledMMAINSA_8MMA_AtomIJNSA_10MMA_TraitsINSA_19SM100_MMA_F8F6F4_SSEJSK_SK_fSG_SH_NSA_17integral_constantINSA_4UMMA5MajorELSR_0EEESS_NSP_INSQ_7ScaleInELST_0EEESU_EEEEEENSA_6LayoutISE_NSB_IJNSC_ILi0EEESY_SY_EEEEENSB_IJNSA_10UnderscoreES11_S11_EEEEENS7_6detail27Sm100ImplicitGemmTileTraitsINSA_20SM90_TMA_LOAD_IM2COLENSA_14ComposedLayoutINSA_7SwizzleILi2ELi4ELi3EEENSA_18smem_ptr_flag_bitsILi8EEENSX_INSB_IJNSC_ILi8EEESG_EEENSB_IJSG_SD_EEEEEEEvEENS15_INSA_13SM90_TMA_LOADES1G_vEEEENS_8epilogue10collective18CollectiveEpilogueINS1L_23Sm100TmaWarpSpecializedILi2ELi2ELi32ELb0ELb0EEEJSJ_NSB_IJNSX_ISG_SD_EES1Q_EEESK_NSB_IJNSB_IJllllEEESD_SY_EEESK_S1T_NS1L_6fusion15FusionCallbacksIS1P_NS1U_17LinearCombinationISK_fSK_fLNS_15FloatRoundStyleE2EEESJ_S1R_JEEENSA_5SM1004TMEM4LOAD26SM100_TMEM_LOAD_16dp32b32xES16_S1G_NSA_39AutoVectorizingCopyWithAssumedAlignmentILi128EEENSA_21SM90_TMA_STORE_IM2COLES1G_S25_S25_EEEvvEEEEvNT_6ParamsE)
        /*0a0c*/ 	.short	0x0380
        /*0a0e*/ 	.short	0x0900


	//----- nvinfo : EIATTR_SW_WAR
	.align		4
.L_55:
        /*0a10*/ 	.byte	0x04, 0x36
        /*0a12*/ 	.short	(.L_57 - .L_56)
.L_56:
        /*0a14*/ 	.word	0x00000008
.L_57:


//--------------------- .nv.callgraph             --------------------------
	.section	.nv.callgraph,"",@"SHT_CUDA_CALLGRAPH"
	.align	4
	.sectionentsize	8
	.align		4
        /*0000*/ 	.word	0x00000000
	.align		4
        /*0004*/ 	.word	0xffffffff
	.align		4
        /*0008*/ 	.word	index@(_ZN7cutlass13device_kernelINS_4conv6kernel13ConvUniversalINS1_16ConvProblemShapeILNS1_8OperatorE0ELi3EEENS1_10collective14CollectiveConvINS1_47MainloopSm100TmaUmmaWarpSpecializedImplicitGemmILS5_0ELi17ELi3ELi1ELi2EN4cute5tupleIJNSA_1CILi1EEESD_SD_EEEEENSB_IJNSC_ILi64EEENSC_ILi128EEENSB_IJSG_EEEEEENS_12float_e4m3_tESK_NSA_8TiledMMAINSA_8MMA_AtomIJNSA_10MMA_TraitsINSA_19SM100_MMA_F8F6F4_SSEJSK_SK_fSG_SH_NSA_17integral_constantINSA_4UMMA5MajorELSR_0EEESS_NSP_INSQ_7ScaleInELST_0EEESU_EEEEEENSA_6LayoutISE_NSB_IJNSC_ILi0EEESY_SY_EEEEENSB_IJNSA_10UnderscoreES11_S11_EEEEENS7_6detail27Sm100ImplicitGemmTileTraitsINSA_20SM90_TMA_LOAD_IM2COLENSA_14ComposedLayoutINSA_7SwizzleILi2ELi4ELi3EEENSA_18smem_ptr_flag_bitsILi8EEENSX_INSB_IJNSC_ILi8EEESG_EEENSB_IJSG_SD_EEEEEEEvEENS15_INSA_13SM90_TMA_LOADES1G_vEEEENS_8epilogue10collective18CollectiveEpilogueINS1L_23Sm100TmaWarpSpecializedILi2ELi2ELi32ELb0ELb0EEEJSJ_NSB_IJNSX_ISG_SD_EES1Q_EEESK_NSB_IJNSB_IJllllEEESD_SY_EEESK_S1T_NS1L_6fusion15FusionCallbacksIS1P_NS1U_17LinearCombinationISK_fSK_fLNS_15FloatRoundStyleE2EEESJ_S1R_JEEENSA_5SM1004TMEM4LOAD26SM100_TMEM_LOAD_16dp32b32xES16_S1G_NSA_39AutoVectorizingCopyWithAssumedAlignmentILi128EEENSA_21SM90_TMA_STORE_IM2COLES1G_S25_S25_EEEvvEEEEvNT_6ParamsE)
	.align		4
        /*000c*/ 	.word	index@(__assertfail)
	.align		4
        /*0010*/ 	.word	0x00000000
	.align		4
        /*0014*/ 	.word	0xfffffffe
	.align		4
        /*0018*/ 	.word	0x00000000
	.align		4
        /*001c*/ 	.word	0xfffffffd
	.align		4
        /*0020*/ 	.word	0x00000000
	.align		4
        /*0024*/ 	.word	0xfffffffc


//--------------------- .nv.constant4             --------------------------
	.section	.nv.constant4,"a",@progbits
	.align	8
	.align		8
.nv.constant4:
        /*0000*/ 	.dword	__assertfail
	.align		8
        /*0008*/ 	.dword	__unnamed_1
	.align		8
        /*0010*/ 	.dword	__unnamed_2
	.align		8
        /*0018*/ 	.dword	_ZN39_INTERNAL_be1e86fe_4_k_cu_1bce4a1a_40344cuda3std3__45__cpo5beginE
	.align		8
        /*0020*/ 	.dword	_ZN39_INTERNAL_be1e86fe_4_k_cu_1bce4a1a_40344cuda3std3__45__cpo3endE
	.align		8
        /*0028*/ 	.dword	_ZN39_INTERNAL_be1e86fe_4_k_cu_1bce4a1a_40344cuda3std3__45__cpo6cbeginE
	.align		8
        /*0030*/ 	.dword	_ZN39_INTERNAL_be1e86fe_4_k_cu_1bce4a1a_40344cuda3std3__45__cpo4cendE
	.align		8
        /*0038*/ 	.dword	_ZN39_INTERNAL_be1e86fe_4_k_cu_1bce4a1a_40344cuda3std3__441_GLOBAL__N__be1e86fe_4_k_cu_1bce4a1a_40346ignoreE
	.align		8
        /*0040*/ 	.dword	_ZN39_INTERNAL_be1e86fe_4_k_cu_1bce4a1a_40344cuda3std3__419piecewise_constructE
	.align		8
        /*0048*/ 	.dword	_ZN39_INTERNAL_be1e86fe_4_k_cu_1bce4a1a_40344cuda3std3__48in_placeE
	.align		8
        /*0050*/ 	.dword	_ZN39_INTERNAL_be1e86fe_4_k_cu_1bce4a1a_40344cuda3std6ranges3__45__cpo4swapE
	.align		8
        /*0058*/ 	.dword	_ZN39_INTERNAL_be1e86fe_4_k_cu_1bce4a1a_40344cuda3std6ranges3__45__cpo9iter_moveE
	.align		8
        /*0060*/ 	.dword	_ZN39_INTERNAL_be1e86fe_4_k_cu_1bce4a1a_40344cute7productE
	.align		8
        /*0068*/ 	.dword	_ZN39_INTERNAL_be1e86fe_4_k_cu_1bce4a1a_40344cute1_E
	.align		8
        /*0070*/ 	.dword	$str$27
	.align		8
        /*0078*/ 	.dword	$str$28
	.align		8
        /*0080*/ 	.dword	$str$29
	.align		8
        /*0088*/ 	.dword	$str$30


//--------------------- .text._ZN7cutlass13device_kernelINS_4conv6kernel13ConvUniversalINS1_16ConvProblemShapeILNS1_8OperatorE0ELi3EEENS1_10collective14CollectiveConvINS1_47MainloopSm100TmaUmmaWarpSpecializedImplicitGemmILS5_0ELi17ELi3ELi1ELi2EN4cute5tupleIJNSA_1CILi1EEESD_SD_EEEEENSB_IJNSC_ILi64EEENSC_ILi128EEENSB_IJSG_EEEEEENS_12float_e4m3_tESK_NSA_8TiledMMAINSA_8MMA_AtomIJNSA_10MMA_TraitsINSA_19SM100_MMA_F8F6F4_SSEJSK_SK_fSG_SH_NSA_17integral_constantINSA_4UMMA5MajorELSR_0EEESS_NSP_INSQ_7ScaleInELST_0EEESU_EEEEEENSA_6LayoutISE_NSB_IJNSC_ILi0EEESY_SY_EEEEENSB_IJNSA_10UnderscoreES11_S11_EEEEENS7_6detail27Sm100ImplicitGemmTileTraitsINSA_20SM90_TMA_LOAD_IM2COLENSA_14ComposedLayoutINSA_7SwizzleILi2ELi4ELi3EEENSA_18smem_ptr_flag_bitsILi8EEENSX_INSB_IJNSC_ILi8EEESG_EEENSB_IJSG_SD_EEEEEEEvEENS15_INSA_13SM90_TMA_LOADES1G_vEEEENS_8epilogue10collective18CollectiveEpilogueINS1L_23Sm100TmaWarpSpecializedILi2ELi2ELi32ELb0ELb0EEEJSJ_NSB_IJNSX_ISG_SD_EES1Q_EEESK_NSB_IJNSB_IJllllEEESD_SY_EEESK_S1T_NS1L_6fusion15FusionCallbacksIS1P_NS1U_17LinearCombinationISK_fSK_fLNS_15FloatRoundStyleE2EEESJ_S1R_JEEENSA_5SM1004TMEM4LOAD26SM100_TMEM_LOAD_16dp32b32xES16_S1G_NSA_39AutoVectorizingCopyWithAssumedAlignmentILi128EEENSA_21SM90_TMA_STORE_IM2COLES1G_S25_S25_EEEvvEEEEvNT_6ParamsE --------------------------
	.section	.text._ZN7cutlass13device_kernelINS_4conv6kernel13ConvUniversalINS1_16ConvProblemShapeILNS1_8OperatorE0ELi3EEENS1_10collective14CollectiveConvINS1_47MainloopSm100TmaUmmaWarpSpecializedImplicitGemmILS5_0ELi17ELi3ELi1ELi2EN4cute5tupleIJNSA_1CILi1EEESD_SD_EEEEENSB_IJNSC_ILi64EEENSC_ILi128EEENSB_IJSG_EEEEEENS_12float_e4m3_tESK_NSA_8TiledMMAINSA_8MMA_AtomIJNSA_10MMA_TraitsINSA_19SM100_MMA_F8F6F4_SSEJSK_SK_fSG_SH_NSA_17integral_constantINSA_4UMMA5MajorELSR_0EEESS_NSP_INSQ_7ScaleInELST_0EEESU_EEEEEENSA_6LayoutISE_NSB_IJNSC_ILi0EEESY_SY_EEEEENSB_IJNSA_10UnderscoreES11_S11_EEEEENS7_6detail27Sm100ImplicitGemmTileTraitsINSA_20SM90_TMA_LOAD_IM2COLENSA_14ComposedLayoutINSA_7SwizzleILi2ELi4ELi3EEENSA_18smem_ptr_flag_bitsILi8EEENSX_INSB_IJNSC_ILi8EEESG_EEENSB_IJSG_SD_EEEEEEEvEENS15_INSA_13SM90_TMA_LOADES1G_vEEEENS_8epilogue10collective18CollectiveEpilogueINS1L_23Sm100TmaWarpSpecializedILi2ELi2ELi32ELb0ELb0EEEJSJ_NSB_IJNSX_ISG_SD_EES1Q_EEESK_NSB_IJNSB_IJllllEEESD_SY_EEESK_S1T_NS1L_6fusion15FusionCallbacksIS1P_NS1U_17LinearCombinationISK_fSK_fLNS_15FloatRoundStyleE2EEESJ_S1R_JEEENSA_5SM1004TMEM4LOAD26SM100_TMEM_LOAD_16dp32b32xES16_S1G_NSA_39AutoVectorizingCopyWithAssumedAlignmentILi128EEENSA_21SM90_TMA_STORE_IM2COLES1G_S25_S25_EEEvvEEEEvNT_6ParamsE,"ax",@progbits
	.align	128
.text._ZN7cutlass13device_kernelINS_4conv6kernel13ConvUniversalINS1_16ConvProblemShapeILNS1_8OperatorE0ELi3EEENS1_10collective14CollectiveConvINS1_47MainloopSm100TmaUmmaWarpSpecializedImplicitGemmILS5_0ELi17ELi3ELi1ELi2EN4cute5tupleIJNSA_1CILi1EEESD_SD_EEEEENSB_IJNSC_ILi64EEENSC_ILi128EEENSB_IJSG_EEEEEENS_12float_e4m3_tESK_NSA_8TiledMMAINSA_8MMA_AtomIJNSA_10MMA_TraitsINSA_19SM100_MMA_F8F6F4_SSEJSK_SK_fSG_SH_NSA_17integral_constantINSA_4UMMA5MajorELSR_0EEESS_NSP_INSQ_7ScaleInELST_0EEESU_EEEEEENSA_6LayoutISE_NSB_IJNSC_ILi0EEESY_SY_EEEEENSB_IJNSA_10UnderscoreES11_S11_EEEEENS7_6detail27Sm100ImplicitGemmTileTraitsINSA_20SM90_TMA_LOAD_IM2COLENSA_14ComposedLayoutINSA_7SwizzleILi2ELi4ELi3EEENSA_18smem_ptr_flag_bitsILi8EEENSX_INSB_IJNSC_ILi8EEESG_EEENSB_IJSG_SD_EEEEEEEvEENS15_INSA_13SM90_TMA_LOADES1G_vEEEENS_8epilogue10collective18CollectiveEpilogueINS1L_23Sm100TmaWarpSpecializedILi2ELi2ELi32ELb0ELb0EEEJSJ_NSB_IJNSX_ISG_SD_EES1Q_EEESK_NSB_IJNSB_IJllllEEESD_SY_EEESK_S1T_NS1L_6fusion15FusionCallbacksIS1P_NS1U_17LinearCombinationISK_fSK_fLNS_15FloatRoundStyleE2EEESJ_S1R_JEEENSA_5SM1004TMEM4LOAD26SM100_TMEM_LOAD_16dp32b32xES16_S1G_NSA_39AutoVectorizingCopyWithAssumedAlignmentILi128EEENSA_21SM90_TMA_STORE_IM2COLES1G_S25_S25_EEEvvEEEEvNT_6ParamsE:
        .type           _ZN7cutlass13device_kernelINS_4conv6kernel13ConvUniversalINS1_16ConvProblemShapeILNS1_8OperatorE0ELi3EEENS1_10collective14CollectiveConvINS1_47MainloopSm100TmaUmmaWarpSpecializedImplicitGemmILS5_0ELi17ELi3ELi1ELi2EN4cute5tupleIJNSA_1CILi1EEESD_SD_EEEEENSB_IJNSC_ILi64EEENSC_ILi128EEENSB_IJSG_EEEEEENS_12float_e4m3_tESK_NSA_8TiledMMAINSA_8MMA_AtomIJNSA_10MMA_TraitsINSA_19SM100_MMA_F8F6F4_SSEJSK_SK_fSG_SH_NSA_17integral_constantINSA_4UMMA5MajorELSR_0EEESS_NSP_INSQ_7ScaleInELST_0EEESU_EEEEEENSA_6LayoutISE_NSB_IJNSC_ILi0EEESY_SY_EEEEENSB_IJNSA_10UnderscoreES11_S11_EEEEENS7_6detail27Sm100ImplicitGemmTileTraitsINSA_20SM90_TMA_LOAD_IM2COLENSA_14ComposedLayoutINSA_7SwizzleILi2ELi4ELi3EEENSA_18smem_ptr_flag_bitsILi8EEENSX_INSB_IJNSC_ILi8EEESG_EEENSB_IJSG_SD_EEEEEEEvEENS15_INSA_13SM90_TMA_LOADES1G_vEEEENS_8epilogue10collective18CollectiveEpilogueINS1L_23Sm100TmaWarpSpecializedILi2ELi2ELi32ELb0ELb0EEEJSJ_NSB_IJNSX_ISG_SD_EES1Q_EEESK_NSB_IJNSB_IJllllEEESD_SY_EEESK_S1T_NS1L_6fusion15FusionCallbacksIS1P_NS1U_17LinearCombinationISK_fSK_fLNS_15FloatRoundStyleE2EEESJ_S1R_JEEENSA_5SM1004TMEM4LOAD26SM100_TMEM_LOAD_16dp32b32xES16_S1G_NSA_39AutoVectorizingCopyWithAssumedAlignmentILi128EEENSA_21SM90_TMA_STORE_IM2COLES1G_S25_S25_EEEvvEEEEvNT_6ParamsE,@function
        .size           _ZN7cutlass13device_kernelINS_4conv6kernel13ConvUniversalINS1_16ConvProblemShapeILNS1_8OperatorE0ELi3EEENS1_10collective14CollectiveConvINS1_47MainloopSm100TmaUmmaWarpSpecializedImplicitGemmILS5_0ELi17ELi3ELi1ELi2EN4cute5tupleIJNSA_1CILi1EEESD_SD_EEEEENSB_IJNSC_ILi64EEENSC_ILi128EEENSB_IJSG_EEEEEENS_12float_e4m3_tESK_NSA_8TiledMMAINSA_8MMA_AtomIJNSA_10MMA_TraitsINSA_19SM100_MMA_F8F6F4_SSEJSK_SK_fSG_SH_NSA_17integral_constantINSA_4UMMA5MajorELSR_0EEESS_NSP_INSQ_7ScaleInELST_0EEESU_EEEEEENSA_6LayoutISE_NSB_IJNSC_ILi0EEESY_SY_EEEEENSB_IJNSA_10UnderscoreES11_S11_EEEEENS7_6detail27Sm100ImplicitGemmTileTraitsINSA_20SM90_TMA_LOAD_IM2COLENSA_14ComposedLayoutINSA_7SwizzleILi2ELi4ELi3EEENSA_18smem_ptr_flag_bitsILi8EEENSX_INSB_IJNSC_ILi8EEESG_EEENSB_IJSG_SD_EEEEEEEvEENS15_INSA_13SM90_TMA_LOADES1G_vEEEENS_8epilogue10collective18CollectiveEpilogueINS1L_23Sm100TmaWarpSpecializedILi2ELi2ELi32ELb0ELb0EEEJSJ_NSB_IJNSX_ISG_SD_EES1Q_EEESK_NSB_IJNSB_IJllllEEESD_SY_EEESK_S1T_NS1L_6fusion15FusionCallbacksIS1P_NS1U_17LinearCombinationISK_fSK_fLNS_15FloatRoundStyleE2EEESJ_S1R_JEEENSA_5SM1004TMEM4LOAD26SM100_TMEM_LOAD_16dp32b32xES16_S1G_NSA_39AutoVectorizingCopyWithAssumedAlignmentILi128EEENSA_21SM90_TMA_STORE_IM2COLES1G_S25_S25_EEEvvEEEEvNT_6ParamsE,(.L_x_173 - _ZN7cutlass13device_kernelINS_4conv6kernel13ConvUniversalINS1_16ConvProblemShapeILNS1_8OperatorE0ELi3EEENS1_10collective14CollectiveConvINS1_47MainloopSm100TmaUmmaWarpSpecializedImplicitGemmILS5_0ELi17ELi3ELi1ELi2EN4cute5tupleIJNSA_1CILi1EEESD_SD_EEEEENSB_IJNSC_ILi64EEENSC_ILi128EEENSB_IJSG_EEEEEENS_12float_e4m3_tESK_NSA_8TiledMMAINSA_8MMA_AtomIJNSA_10MMA_TraitsINSA_19SM100_MMA_F8F6F4_SSEJSK_SK_fSG_SH_NSA_17integral_constantINSA_4UMMA5MajorELSR_0EEESS_NSP_INSQ_7ScaleInELST_0EEESU_EEEEEENSA_6LayoutISE_NSB_IJNSC_ILi0EEESY_SY_EEEEENSB_IJNSA_10UnderscoreES11_S11_EEEEENS7_6detail27Sm100ImplicitGemmTileTraitsINSA_20SM90_TMA_LOAD_IM2COLENSA_14ComposedLayoutINSA_7SwizzleILi2ELi4ELi3EEENSA_18smem_ptr_flag_bitsILi8EEENSX_INSB_IJNSC_ILi8EEESG_EEENSB_IJSG_SD_EEEEEEEvEENS15_INSA_13SM90_TMA_LOADES1G_vEEEENS_8epilogue10collective18CollectiveEpilogueINS1L_23Sm100TmaWarpSpecializedILi2ELi2ELi32ELb0ELb0EEEJSJ_NSB_IJNSX_ISG_SD_EES1Q_EEESK_NSB_IJNSB_IJllllEEESD_SY_EEESK_S1T_NS1L_6fusion15FusionCallbacksIS1P_NS1U_17LinearCombinationISK_fSK_fLNS_15FloatRoundStyleE2EEESJ_S1R_JEEENSA_5SM1004TMEM4LOAD26SM100_TMEM_LOAD_16dp32b32xES16_S1G_NSA_39AutoVectorizingCopyWithAssumedAlignmentILi128EEENSA_21SM90_TMA_STORE_IM2COLES1G_S25_S25_EEEvvEEEEvNT_6ParamsE)
        .other          _ZN7cutlass13device_kernelINS_4conv6kernel13ConvUniversalINS1_16ConvProblemShapeILNS1_8OperatorE0ELi3EEENS1_10collective14CollectiveConvINS1_47MainloopSm100TmaUmmaWarpSpecializedImplicitGemmILS5_0ELi17ELi3ELi1ELi2EN4cute5tupleIJNSA_1CILi1EEESD_SD_EEEEENSB_IJNSC_ILi64EEENSC_ILi128EEENSB_IJSG_EEEEEENS_12float_e4m3_tESK_NSA_8TiledMMAINSA_8MMA_AtomIJNSA_10MMA_TraitsINSA_19SM100_MMA_F8F6F4_SSEJSK_SK_fSG_SH_NSA_17integral_constantINSA_4UMMA5MajorELSR_0EEESS_NSP_INSQ_7ScaleInELST_0EEESU_EEEEEENSA_6LayoutISE_NSB_IJNSC_ILi0EEESY_SY_EEEEENSB_IJNSA_10UnderscoreES11_S11_EEEEENS7_6detail27Sm100ImplicitGemmTileTraitsINSA_20SM90_TMA_LOAD_IM2COLENSA_14ComposedLayoutINSA_7SwizzleILi2ELi4ELi3EEENSA_18smem_ptr_flag_bitsILi8EEENSX_INSB_IJNSC_ILi8EEESG_EEENSB_IJSG_SD_EEEEEEEvEENS15_INSA_13SM90_TMA_LOADES1G_vEEEENS_8epilogue10collective18CollectiveEpilogueINS1L_23Sm100TmaWarpSpecializedILi2ELi2ELi32ELb0ELb0EEEJSJ_NSB_IJNSX_ISG_SD_EES1Q_EEESK_NSB_IJNSB_IJllllEEESD_SY_EEESK_S1T_NS1L_6fusion15FusionCallbacksIS1P_NS1U_17LinearCombinationISK_fSK_fLNS_15FloatRoundStyleE2EEESJ_S1R_JEEENSA_5SM1004TMEM4LOAD26SM100_TMEM_LOAD_16dp32b32xES16_S1G_NSA_39AutoVectorizingCopyWithAssumedAlignmentILi128EEENSA_21SM90_TMA_STORE_IM2COLES1G_S25_S25_EEEvvEEEEvNT_6ParamsE,@"STO_CUDA_ENTRY STV_DEFAULT"
_ZN7cutlass13device_kernelINS_4conv6kernel13ConvUniversalINS1_16ConvProblemShapeILNS1_8OperatorE0ELi3EEENS1_10collective14CollectiveConvINS1_47MainloopSm100TmaUmmaWarpSpecializedImplicitGemmILS5_0ELi17ELi3ELi1ELi2EN4cute5tupleIJNSA_1CILi1EEESD_SD_EEEEENSB_IJNSC_ILi64EEENSC_ILi128EEENSB_IJSG_EEEEEENS_12float_e4m3_tESK_NSA_8TiledMMAINSA_8MMA_AtomIJNSA_10MMA_TraitsINSA_19SM100_MMA_F8F6F4_SSEJSK_SK_fSG_SH_NSA_17integral_constantINSA_4UMMA5MajorELSR_0EEESS_NSP_INSQ_7ScaleInELST_0EEESU_EEEEEENSA_6LayoutISE_NSB_IJNSC_ILi0EEESY_SY_EEEEENSB_IJNSA_10UnderscoreES11_S11_EEEEENS7_6detail27Sm100ImplicitGemmTileTraitsINSA_20SM90_TMA_LOAD_IM2COLENSA_14ComposedLayoutINSA_7SwizzleILi2ELi4ELi3EEENSA_18smem_ptr_flag_bitsILi8EEENSX_INSB_IJNSC_ILi8EEESG_EEENSB_IJSG_SD_EEEEEEEvEENS15_INSA_13SM90_TMA_LOADES1G_vEEEENS_8epilogue10collective18CollectiveEpilogueINS1L_23Sm100TmaWarpSpecializedILi2ELi2ELi32ELb0ELb0EEEJSJ_NSB_IJNSX_ISG_SD_EES1Q_EEESK_NSB_IJNSB_IJllllEEESD_SY_EEESK_S1T_NS1L_6fusion15FusionCallbacksIS1P_NS1U_17LinearCombinationISK_fSK_fLNS_15FloatRoundStyleE2EEESJ_S1R_JEEENSA_5SM1004TMEM4LOAD26SM100_TMEM_LOAD_16dp32b32xES16_S1G_NSA_39AutoVectorizingCopyWithAssumedAlignmentILi128EEENSA_21SM90_TMA_STORE_IM2COLES1G_S25_S25_EEEvvEEEEvNT_6ParamsE:
[----:B------:R-:W1:Y:S01]  /*0000*/  LDC R1, c[0x0][0x37c] ;  /* 0x0000df00ff017b82 */ /* 0x000e620000000800 */
[----:B------:R-:W2:Y:S01]  /*0010*/  S2R R92, SR_TID.X ;  /* 0x00000000005c7919 */ /* 0x000ea20000002100 */
[----:B------:R-:W3:Y:S01]  /*0020*/  LDCU.64 UR8, c[0x0][0x990] ;  /* 0x00013200ff0877ac */ /* 0x000ee20008000a00 */
[----:B-1----:R-:W-:Y:S01]  /*0030*/  VIADD R1, R1, 0xfffffff8 ;  /* 0xfffffff801017836 */ /* 0x002fe20000000000 */
[----:B------:R-:W-:Y:S02]  /*0040*/  PRMT R94, RZ, 0x7610, R94 ;  /* 0x00007610ff5e7816 */ /* 0x000fe4000000005e */
[----:B------:R-:W-:Y:S01]  /*0050*/  ELECT P3, URZ, PT ;  /* 0x0000000000ff782f */ /* 0x000fe20003860000 */
[----:B---3--:R-:W-:-:S04]  /*0060*/  UISETP.NE.U32.AND UP0, UPT, UR8, URZ, UPT ;  /* 0x000000ff0800728c */ /* 0x008fc8000bf05070 */
[----:B------:R-:W-:Y:S01]  /*0070*/  UISETP.NE.AND.EX UP0, UPT, UR9, URZ, UPT, UP0 ;  /* 0x000000ff0900728c */ /* 0x000fe2000bf05300 */
[----:B--2---:R-:W-:-:S05]  /*0080*/  SHF.R.U32.HI R95, RZ, 0x5, R92 ;  /* 0x00000005ff5f7819 */ /* 0x004fca000001165c */
[----:B------:R-:W1:Y:S02]  /*0090*/  SHFL.IDX PT, R0, R95, RZ, 0x1f ;  /* 0x00001fff5f007589 */ /* 0x000e6400000e0000 */
[----:B-1----:R-:W-:Y:S01]  /*00a0*/  R2UR UR18, R0 ;  /* 0x00000000001272ca */ /* 0x002fe200000e0000 */
[----:B------:R-:W-:-:S14]  /*00b0*/  BRA.U UP0, `(.L_x_0) ;  /* 0x0000000100307547 */ /* 0x000fdc000b800000 */
[----:B------:R-:W1:Y:S02]  /*00c0*/  LDCU.64 UR4, c[0x0][0x988] ;  /* 0x00013100ff0477ac */ /* 0x000e640008000a00 */
[----:B-1----:R-:W-:-:S04]  /*00d0*/  UISETP.NE.U32.AND UP0, UPT, UR4, URZ, UPT ;  /* 0x000000ff0400728c */ /* 0x002fc8000bf05070 */
[----:B------:R-:W-:-:S09]  /*00e0*/  UISETP.NE.AND.EX UP0, UPT, UR5, URZ, UPT, UP0 ;  /* 0x000000ff0500728c */ /* 0x000fd2000bf05300 */
[----:B------:R-:W-:Y:S05]  /*00f0*/  BRA.U !UP0, `(.L_x_1) ;  /* 0x0000000108147547 */ /* 0x000fea000b800000 */
[----:B------:R-:W1:Y:S01]  /*0100*/  LDC.64 R2, c[0x0][0x988] ;  /* 0x00026200ff027b82 */ /* 0x000e620000000a00 */
[----:B------:R-:W1:Y:S02]  /*0110*/  LDCU.64 UR4, c[0x0][0x358] ;  /* 0x00006b00ff0477ac */ /* 0x000e640008000a00 */
[----:B-1----:R1:W5:Y:S01]  /*0120*/  LDG.E R41, desc[UR4][R2.64] ;  /* 0x0000000402297981 */ /* 0x002362000c1e1900 */
[----:B------:R-:W-:Y:S01]  /*0130*/  HFMA2 R94, -RZ, RZ, 0, 5.9604644775390625e-08 ;  /* 0x00000001ff5e7431 */ /* 0x000fe200000001ff */
[----:B------:R-:W-:Y:S05]  /*0140*/  BRA `(.L_x_0) ;  /* 0x00000000000c7947 */ /* 0x000fea0003800000 */
.L_x_1:
[----:B------:R-:W1:Y:S01]  /*0150*/  LDCU UR4, c[0x0][0x980] ;  /* 0x00013000ff0477ac */ /* 0x000e620008000800 */
[----:B------:R-:W-:Y:S01]  /*0160*/  HFMA2 R94, -RZ, RZ, 0, 5.9604644775390625e-08 ;  /* 0x00000001ff5e7431 */ /* 0x000fe200000001ff */
[----:B-1----:R-:W-:-:S07]  /*0170*/  MOV R41, UR4 ;  /* 0x0000000400297c02 */ /* 0x002fce0008000f00 */
.L_x_0:
[----:B------:R-:W2:Y:S02]  /*0180*/  LDCU.64 UR4, c[0x0][0x9b0] ;  /* 0x00013600ff0477ac */ /* 0x000ea40008000a00 */
[----:B--2---:R-:W-:-:S04]  /*0190*/  UISETP.NE.U32.AND UP0, UPT, UR4, URZ, UPT ;  /* 0x000000ff0400728c */ /* 0x004fc8000bf05070 */
[----:B------:R-:W-:-:S09]  /*01a0*/  UISETP.NE.AND.EX UP0, UPT, UR5, URZ, UPT, UP0 ;  /* 0x000000ff0500728c */ /* 0x000fd2000bf05300 */
[----:B------:R-:W-:Y:S05]  /*01b0*/  BRA.U UP0, `(.L_x_2) ;  /* 0x0000000100287547 */ /* 0x000fea000b800000 */
[----:B------:R-:W2:Y:S02]  /*01c0*/  LDCU.64 UR4, c[0x0][0x9a8] ;  /* 0x00013500ff0477ac */ /* 0x000ea40008000a00 */
[----:B--2---:R-:W-:-:S04]  /*01d0*/  UISETP.NE.U32.AND UP0, UPT, UR4, URZ, UPT ;  /* 0x000000ff0400728c */ /* 0x004fc8000bf05070 */
[----:B------:R-:W-:-:S09]  /*01e0*/  UISETP.NE.AND.EX UP0, UPT, UR5, URZ, UPT, UP0 ;  /* 0x000000ff0500728c */ /* 0x000fd2000bf05300 */
[----:B------:R-:W-:Y:S05]  /*01f0*/  BRA.U !UP0, `(.L_x_3) ;  /* 0x0000000108107547 */ /* 0x000fea000b800000 */
[----:B------:R-:W2:Y:S01]  /*0200*/  LDC.64 R38, c[0x0][0x9a8] ;  /* 0x00026a00ff267b82 */ /* 0x000ea20000000a00 */
[----:B------:R-:W2:Y:S02]  /*0210*/  LDCU.64 UR4, c[0x0][0x358] ;  /* 0x00006b00ff0477ac */ /* 0x000ea40008000a00 */
[----:B--2---:R2:W5:Y:S01]  /*0220*/  LDG.E R38, desc[UR4][R38.64] ;  /* 0x0000000426267981 */ /* 0x004562000c1e1900 */
[----:B------:R-:W-:Y:S05]  /*0230*/  BRA `(.L_x_2) ;  /* 0x0000000000087947 */ /* 0x000fea0003800000 */
.L_x_3:
[----:B------:R-:W2:Y:S02]  /*0240*/  LDCU UR4, c[0x0][0x9a0] ;  /* 0x00013400ff0477ac */ /* 0x000ea40008000800 */
[----:B--2---:R-:W-:Y:S02]  /*0250*/  MOV R38, UR4 ;  /* 0x0000000400267c02 */ /* 0x004fe40008000f00 */
.L_x_2:
[----:B------:R-:W-:Y:S01]  /*0260*/  IMAD.U32 R0, RZ, RZ, UR18 ;  /* 0x00000012ff007e24 */ /* 0x000fe2000f8e00ff */
[----:B------:R-:W-:Y:S04]  /*0270*/  BSSY.RECONVERGENT B0, `(.L_x_4) ;  /* 0x000000c000007945 */ /* 0x000fe80003800200 */
[C---:B------:R-:W-:Y:S02]  /*0280*/  ISETP.NE.OR P1, PT, R0.reuse, 0x1, !P3 ;  /* 0x000000010000780c */ /* 0x040fe40005f25670 */
[----:B------:R-:W-:-:S11]  /*0290*/  ISETP.NE.OR P0, PT, R0, 0x3, !P3 ;  /* 0x000000030000780c */ /* 0x000fd60005f05670 */
[----:B------:R-:W-:Y:S05]  /*02a0*/  @P1 BRA `(.L_x_5) ;  /* 0x0000000000201947 */ /* 0x000fea0003800000 */
[----:B------:R-:W3:Y:S02]  /*02b0*/  LDCU.64 UR4, c[0x0][0x348] ;  /* 0x00006900ff0477ac */ /* 0x000ee40008000a00 */
[----:B---3--:R-:W-:Y:S02]  /*02c0*/  UIADD3 UR6, UP1, UPT, UR4, 0x80, URZ ;  /* 0x0000008004067890 */ /* 0x008fe4000ff3e0ff */
[----:B------:R-:W-:Y:S02]  /*02d0*/  UIADD3 UR4, UP0, UPT, UR4, 0x200, URZ ;  /* 0x0000020004047890 */ /* 0x000fe4000ff1e0ff */
[----:B------:R-:W-:Y:S02]  /*02e0*/  UIADD3.X UR7, UPT, UPT, URZ, UR5, URZ, UP1, !UPT ;  /* 0x00000005ff077290 */ /* 0x000fe40008ffe4ff */
[----:B------:R-:W-:-:S07]  /*02f0*/  UIADD3.X UR5, UPT, UPT, URZ, UR5, URZ, UP0, !UPT ;  /* 0x00000005ff057290 */ /* 0x000fce00087fe4ff */
[----:B------:R3:W-:Y:S02]  /*0300*/  UTMACCTL.PF [UR6] ;  /* 0x00000000060079b9 */ /* 0x0007e40008040000 */
[----:B------:R3:W-:Y:S02]  /*0310*/  UTMACCTL.PF [UR4] ;  /* 0x00000000040079b9 */ /* 0x0007e40008040000 */
[----:B---3--:R-:W-:Y:S01]  /*0320*/  NOP ;  /* 0x0000000000007918 */ /* 0x008fe20000000000 */
.L_x_5:
[----:B------:R-:W-:Y:S05]  /*0330*/  BSYNC.RECONVERGENT B0 ;  /* 0x0000000000007941 */ /* 0x000fea0003800200 */
.L_x_4:
[----:B------:R-:W-:Y:S04]  /*0340*/  BSSY.RECONVERGENT B0, `(.L_x_6) ;  /* 0x000000a000007945 */ /* 0x000fe80003800200 */
        /* <DEDUP_REMOVED lines=9> */
.L_x_7:
[----:B------:R-:W-:Y:S05]  /*03e0*/  BSYNC.RECONVERGENT B0 ;  /* 0x0000000000007941 */ /* 0x000fea0003800200 */
.L_x_6:
[----:B------:R-:W3:Y:S01]  /*03f0*/  LDCU.64 UR4, c[0x0][0x988] ;  /* 0x00013100ff0477ac */ /* 0x000ee20008000a00 */
[----:B------:R-:W-:Y:S02]  /*0400*/  UISETP.EQ.U32.AND UP2, UPT, UR8, URZ, UPT ;  /* 0x000000ff0800728c */ /* 0x000fe4000bf42070 */
[----:B------:R-:W-:Y:S02]  /*0410*/  UPLOP3.LUT UP3, UPT, UPT, UPT, UPT, 0x80, 0x8 ;  /* 0x000000000008789c */ /* 0x000fe40003f6f070 */
[----:B---3--:R-:W-:-:S04]  /*0420*/  UISETP.NE.U32.AND UP0, UPT, UR4, URZ, UPT ;  /* 0x000000ff0400728c */ /* 0x008fc8000bf05070 */
[----:B------:R-:W-:-:S04]  /*0430*/  UISETP.NE.AND.EX UP1, UPT, UR5, URZ, UPT, UP0 ;  /* 0x000000ff0500728c */ /* 0x000fc8000bf25300 */
[----:B------:R-:W-:-:S04]  /*0440*/  UISETP.EQ.OR.EX UP4, UPT, UR9, URZ, !UP1, UP2 ;  /* 0x000000ff0900728c */ /* 0x000fc8000cf82720 */
[----:B------:R-:W-:-:S06]  /*0450*/  UP2UR UR4, UPR, URZ, 0x10 ;  /* 0x00000010ff047883 */ /* 0x000fcc0008000000 */
[----:B------:R-:W-:Y:S01]  /*0460*/  MOV R105, UR4 ;  /* 0x0000000400697c02 */ /* 0x000fe20008000f00 */
[----:B------:R-:W-:Y:S06]  /*0470*/  BRA.U !UP4, `(.L_x_8) ;  /* 0x000000010c207547 */ /* 0x000fec000b800000 */
[----:B------:R-:W-:Y:S01]  /*0480*/  UISETP.NE.U32.AND UP2, UPT, UR8, URZ, UPT ;  /* 0x000000ff0800728c */ /* 0x000fe2000bf45070 */
[----:B-----5:R-:W-:Y:S01]  /*0490*/  FSETP.NEU.AND P0, PT, R41, RZ, PT ;  /* 0x000000ff2900720b */ /* 0x020fe20003f0d000 */
[----:B------:R-:W-:Y:S02]  /*04a0*/  USEL UR4, URZ, 0xffffffff, UP1 ;  /* 0xffffffffff047887 */ /* 0x000fe40008800000 */
[----:B------:R-:W-:-:S10]  /*04b0*/  UISETP.NE.AND.EX UP2, UPT, UR9, URZ, UPT, UP2 ;  /* 0x000000ff0900728c */ /* 0x000fd4000bf45320 */
[----:B------:R-:W-:Y:S01]  /*04c0*/  VOTEU.ANY UP0, P0 ;  /* 0x0000000000ff7886 */ /* 0x000fe20000000100 */
[----:B------:R-:W-:-:S04]  /*04d0*/  @!UP2 USEL UR4, URZ, 0xffffffff, UP0 ;  /* 0xffffffffff04a887 */ /* 0x000fc80008000000 */
[----:B------:R-:W-:-:S04]  /*04e0*/  ULOP3.LUT UR4, UR4, 0x1, URZ, 0xc0, !UPT ;  /* 0x0000000104047892 */ /* 0x000fc8000f8ec0ff */
[----:B------:R-:W-:-:S11]  /*04f0*/  UISETP.NE.U32.AND UP3, UPT, UR4, 0x1, UPT ;  /* 0x000000010400788c */ /* 0x000fd6000bf65070 */
.L_x_8:
[----:B-1----:R-:W1:Y:S01]  /*0500*/  SHFL.IDX PT, R2, R95, RZ, 0x1f ;  /* 0x00001fff5f027589 */ /* 0x002e6200000e0000 */
[----:B------:R-:W-:-:S04]  /*0510*/  UISETP.NE.AND UP0, UPT, UR18, 0x2, UPT ;  /* 0x000000021200788c */ /* 0x000fc8000bf05270 */
[----:B------:R-:W-:Y:S01]  /*0520*/  USEL UR52, URZ, 0x1, UP0 ;  /* 0x00000001ff347887 */ /* 0x000fe20008000000 */
[----:B-1----:R-:W-:-:S13]  /*0530*/  ISETP.NE.AND P0, PT, R2, RZ, PT ;  /* 0x000000ff0200720c */ /* 0x002fda0003f05270 */
[----:B------:R-:W-:Y:S05]  /*0540*/  @P0 BRA `(.L_x_9) ;  /* 0x0000000000bc0947 */ /* 0x000fea0003800000 */
[----:B------:R-:W-:Y:S01]  /*0550*/  ELECT P0, URZ, PT ;  /* 0x0000000000ff782f */ /* 0x000fe20003800000 */
[----:B------:R-:W-:-:S12]  /*0560*/  BSSY.RECONVERGENT B0, `(.L_x_9) ;  /* 0x000002d000007945 */ /* 0x000fd80003800200 */
[----:B------:R-:W-:Y:S05]  /*0570*/  @!P0 BRA `(.L_x_10) ;  /* 0x0000000000ac8947 */ /* 0x000fea0003800000 */
[----:B------:R-:W1:Y:S01]  /*0580*/  S2UR UR4, SR_CgaCtaId ;  /* 0x00000000000479c3 */ /* 0x000e620000008800 */
[----:B------:R-:W-:Y:S01]  /*0590*/  UMOV UR5, 0x400 ;  /* 0x0000040000057882 */ /* 0x000fe20000000000 */
[----:B------:R-:W-:Y:S02]  /*05a0*/  UMOV UR6, 0x1 ;  /* 0x0000000100067882 */ /* 0x000fe40000000000 */
[----:B------:R-:W-:-:S04]  /*05b0*/  UIADD3 UR6, UPT, UPT, -UR6, 0x100000, URZ ;  /* 0x0010000006067890 */ /* 0x000fc8000fffe1ff */
[----:B------:R-:W-:Y:S02]  /*05c0*/  USHF.L.U32 UR7, UR6, 0xb, URZ ;  /* 0x0000000b06077899 */ /* 0x000fe400080006ff */
[----:B------:R-:W-:Y:S02]  /*05d0*/  USHF.L.U32 UR6, UR6, 0x1, URZ ;  /* 0x0000000106067899 */ /* 0x000fe400080006ff */
[----:B-1----:R-:W-:Y:S01]  /*05e0*/  ULEA UR4, UR4, UR5, 0x18 ;  /* 0x0000000504047291 */ /* 0x002fe2000f8ec0ff */
[----:B------:R-:W1:Y:S11]  /*05f0*/  FENCE.VIEW.ASYNC.S ;  /* 0x00000000000073c6 */ /* 0x000e760000000000 */
[----:B-1----:R1:W3:Y:S01]  /*0600*/  SYNCS.EXCH.64 URZ, [UR4], UR6 ;  /* 0x0000000604ff75b2 */ /* 0x0022e20008000100 */
[----:B------:R1:W4:Y:S01]  /*0610*/  SYNCS.EXCH.64 URZ, [UR4+0x88], UR6 ;  /* 0x0000880604ff75b2 */ /* 0x0003220008000100 */
[----:B------:R1:W1:Y:S01]  /*0620*/  SYNCS.EXCH.64 URZ, [UR4+0x8], UR6 ;  /* 0x0000080604ff75b2 */ /* 0x0002620008000100 */
        /* <DEDUP_REMOVED lines=31> */
[----:B---34-:R-:W-:Y:S01]  /*0820*/  NOP ;  /* 0x0000000000007918 */ /* 0x018fe20000000000 */
.L_x_10:
[----:B-1----:R-:W-:Y:S05]  /*0830*/  BSYNC.RECONVERGENT B0 ;  /* 0x0000000000007941 */ /* 0x002fea0003800200 */
.L_x_9:
[----:B------:R-:W1:Y:S01]  /*0840*/  SHFL.IDX PT, R2, R95, RZ, 0x1f ;  /* 0x00001fff5f027589 */ /* 0x000e6200000e0000 */
[----:B------:R-:W-:Y:S01]  /*0850*/  NOP ;  /* 0x0000000000007918 */ /* 0x000fe20000000000 */
[----:B-1----:R-:W-:-:S13]  /*0860*/  ISETP.NE.AND P0, PT, R2, 0x1, PT ;  /* 0x000000010200780c */ /* 0x002fda0003f05270 */
[----:B------:R-:W-:Y:S05]  /*0870*/  @P0 BRA `(.L_x_11) ;  /* 0x0000000000480947 */ /* 0x000fea0003800000 */
[----:B------:R-:W1:Y:S01]  /*0880*/  S2UR UR4, SR_CgaCtaId ;  /* 0x00000000000479c3 */ /* 0x000e620000008800 */
[----:B------:R-:W-:Y:S01]  /*0890*/  UMOV UR5, 0x400 ;  /* 0x0000040000057882 */ /* 0x000fe20000000000 */
[----:B------:R-:W-:Y:S01]  /*08a0*/  UMOV UR8, 0x20 ;  /* 0x0000002000087882 */ /* 0x000fe20000000000 */
[----:B------:R-:W-:Y:S01]  /*08b0*/  UMOV UR6, 0x80 ;  /* 0x0000008000067882 */ /* 0x000fe20000000000 */
[----:B------:R-:W-:-:S04]  /*08c0*/  UIADD3 UR8, UPT, UPT, -UR8, 0x100000, URZ ;  /* 0x0010000008087890 */ /* 0x000fc8000fffe1ff */
[----:B------:R-:W-:Y:S02]  /*08d0*/  USHF.L.U32 UR9, UR8, 0xb, URZ ;  /* 0x0000000b08097899 */ /* 0x000fe400080006ff */
[----:B------:R-:W-:Y:S02]  /*08e0*/  USHF.L.U32 UR8, UR8, 0x1, URZ ;  /* 0x0000000108087899 */ /* 0x000fe400080006ff */
[----:B------:R-:W-:-:S04]  /*08f0*/  UIADD3 UR6, UPT, UPT, -UR6, 0x100000, URZ ;  /* 0x0010000006067890 */ /* 0x000fc8000fffe1ff */
[----:B------:R-:W-:Y:S02]  /*0900*/  USHF.L.U32 UR7, UR6, 0xb, URZ ;  /* 0x0000000b06077899 */ /* 0x000fe400080006ff */
[----:B------:R-:W-:Y:S01]  /*0910*/  USHF.L.U32 UR6, UR6, 0x1, URZ ;  /* 0x0000000106067899 */ /* 0x000fe200080006ff */
[----:B------:R-:W-:Y:S01]  /*0920*/  ELECT P0, URZ, PT ;  /* 0x0000000000ff782f */ /* 0x000fe20003800000 */
[----:B-1----:R-:W-:Y:S01]  /*0930*/  ULEA UR4, UR4, UR5, 0x18 ;  /* 0x0000000504047291 */ /* 0x002fe2000f8ec0ff */
[----:B------:R-:W1:Y:S11]  /*0940*/  FENCE.VIEW.ASYNC.S ;  /* 0x00000000000073c6 */ /* 0x000e760000000000 */
[----:B-1----:R1:W3:Y:S01]  /*0950*/  SYNCS.EXCH.64 URZ, [UR4+0x110], UR8 ;  /* 0x0001100804ff75b2 */ /* 0x0022e20008000100 */
[----:B------:R1:W4:Y:S01]  /*0960*/  SYNCS.EXCH.64 URZ, [UR4+0x120], UR6 ;  /* 0x0001200604ff75b2 */ /* 0x0003220008000100 */
[----:B------:R1:W1:Y:S01]  /*0970*/  SYNCS.EXCH.64 URZ, [UR4+0x118], UR8 ;  /* 0x0001180804ff75b2 */ /* 0x0002620008000100 */
[----:B------:R1:W1:Y:S01]  /*0980*/  SYNCS.EXCH.64 URZ, [UR4+0x128], UR6 ;  /* 0x0001280604ff75b2 */ /* 0x0002620008000100 */
[----:B------:R-:W-:Y:S01]  /*0990*/  NOP ;  /* 0x0000000000007918 */ /* 0x000fe20000000000 */
.L_x_11:
[----:B------:R-:W2:Y:S01]  /*09a0*/  SHFL.IDX PT, R2, R95, RZ, 0x1f ;  /* 0x00001fff5f027589 */ /* 0x000ea200000e0000 */
[----:B------:R-:W-:Y:S01]  /*09b0*/  NOP ;  /* 0x0000000000007918 */ /* 0x000fe20000000000 */
[----:B--2---:R-:W-:-:S13]  /*09c0*/  ISETP.NE.AND P0, PT, R2, 0x3, PT ;  /* 0x000000030200780c */ /* 0x004fda0003f05270 */
[----:B------:R-:W-:Y:S05]  /*09d0*/  @P0 BRA `(.L_x_12) ;  /* 0x0000000000300947 */ /* 0x000fea0003800000 */
[----:B-1----:R-:W1:Y:S01]  /*09e0*/  S2UR UR6, SR_CgaCtaId ;  /* 0x00000000000679c3 */ /* 0x002e620000008800 */
[----:B------:R-:W-:Y:S01]  /*09f0*/  UMOV UR4, 0x400 ;  /* 0x0000040000047882 */ /* 0x000fe20000000000 */
[----:B------:R-:W-:Y:S01]  /*0a00*/  UMOV UR5, 0x20 ;  /* 0x0000002000057882 */ /* 0x000fe20000000000 */
[----:B------:R-:W-:Y:S01]  /*0a10*/  ELECT P0, URZ, PT ;  /* 0x0000000000ff782f */ /* 0x000fe20003800000 */
[----:B-1----:R-:W-:Y:S02]  /*0a20*/  ULEA UR6, UR6, UR4, 0x18 ;  /* 0x0000000406067291 */ /* 0x002fe4000f8ec0ff */
[----:B------:R-:W-:-:S04]  /*0a30*/  UIADD3 UR4, UPT, UPT, -UR5, 0x100000, URZ ;  /* 0x0010000005047890 */ /* 0x000fc8000fffe1ff */
[----:B------:R-:W-:Y:S02]  /*0a40*/  USHF.L.U32 UR5, UR4, 0xb, URZ ;  /* 0x0000000b04057899 */ /* 0x000fe400080006ff */
[----:B------:R-:W-:Y:S01]  /*0a50*/  USHF.L.U32 UR4, UR4, 0x1, URZ ;  /* 0x0000000104047899 */ /* 0x000fe200080006ff */
[----:B------:R-:W1:Y:S11]  /*0a60*/  FENCE.VIEW.ASYNC.S ;  /* 0x00000000000073c6 */ /* 0x000e760000000000 */
[----:B-1----:R2:W1:Y:S01]  /*0a70*/  SYNCS.EXCH.64 URZ, [UR6+0x130], UR4 ;  /* 0x0001300406ff75b2 */ /* 0x0024620008000100 */
[----:B------:R2:W1:Y:S02]  /*0a80*/  SYNCS.EXCH.64 URZ, [UR6+0x138], UR4 ;  /* 0x0001380406ff75b2 */ /* 0x0004640008000100 */
[----:B--2---:R-:W-:Y:S01]  /*0a90*/  NOP ;  /* 0x0000000000007918 */ /* 0x004fe20000000000 */
.L_x_12:
[----:B------:R-:W2:Y:S01]  /*0aa0*/  SHFL.IDX PT, R2, R95, RZ, 0x1f ;  /* 0x00001fff5f027589 */ /* 0x000ea200000e0000 */
[----:B------:R-:W-:Y:S01]  /*0ab0*/  NOP ;  /* 0x0000000000007918 */ /* 0x000fe20000000000 */
[----:B--2---:R-:W-:-:S13]  /*0ac0*/  ISETP.NE.AND P0, PT, R2, 0x4, PT ;  /* 0x000000040200780c */ /* 0x004fda0003f05270 */
[----:B------:R-:W-:Y:S05]  /*0ad0*/  @P0 BRA `(.L_x_13) ;  /* 0x0000000000440947 */ /* 0x000fea0003800000 */
[----:B-1----:R-:W1:Y:S01]  /*0ae0*/  S2UR UR6, SR_CgaCtaId ;  /* 0x00000000000679c3 */ /* 0x002e620000008800 */
[----:B------:R-:W-:Y:S01]  /*0af0*/  UMOV UR4, 0x100 ;  /* 0x0000010000047882 */ /* 0x000fe20000000000 */
[----:B------:R-:W-:Y:S01]  /*0b00*/  UMOV UR5, 0x400 ;  /* 0x0000040000057882 */ /* 0x000fe20000000000 */
[----:B------:R-:W-:Y:S01]  /*0b10*/  USEL UR4, UR4, 0xe0, UP3 ;  /* 0x000000e004047887 */ /* 0x000fe20009800000 */
[----:B------:R-:W-:Y:S01]  /*0b20*/  UMOV UR8, 0x1 ;  /* 0x0000000100087882 */ /* 0x000fe20000000000 */
[----:B------:R-:W-:Y:S01]  /*0b30*/  ELECT P0, URZ, PT ;  /* 0x0000000000ff782f */ /* 0x000fe20003800000 */
[----:B------:R-:W-:-:S04]  /*0b40*/  UIADD3 UR8, UPT, UPT, -UR8, 0x100000, URZ ;  /* 0x0010000008087890 */ /* 0x000fc8000fffe1ff */
[----:B------:R-:W-:Y:S02]  /*0b50*/  USHF.L.U32 UR9, UR8, 0xb, URZ ;  /* 0x0000000b08097899 */ /* 0x000fe400080006ff */
[----:B------:R-:W-:Y:S02]  /*0b60*/  USHF.L.U32 UR8, UR8, 0x1, URZ ;  /* 0x0000000108087899 */ /* 0x000fe400080006ff */
[----:B-1----:R-:W-:Y:S02]  /*0b70*/  ULEA UR6, UR6, UR5, 0x18 ;  /* 0x0000000506067291 */ /* 0x002fe4000f8ec0ff */
[----:B------:R-:W-:-:S04]  /*0b80*/  UIADD3 UR4, UPT, UPT, -UR4, 0x100000, URZ ;  /* 0x0010000004047890 */ /* 0x000fc8000fffe1ff */
[----:B------:R-:W-:Y:S02]  /*0b90*/  USHF.L.U32 UR5, UR4, 0xb, URZ ;  /* 0x0000000b04057899 */ /* 0x000fe400080006ff */
[----:B------:R-:W-:Y:S01]  /*0ba0*/  USHF.L.U32 UR4, UR4, 0x1, URZ ;  /* 0x0000000104047899 */ /* 0x000fe200080006ff */
[----:B------:R-:W1:Y:S03]  /*0bb0*/  FENCE.VIEW.ASYNC.S ;  /* 0x00000000000073c6 */ /* 0x000e660000000000 */
[----:B-1----:R2:W1:Y:S08]  /*0bc0*/  SYNCS.EXCH.64 URZ, [UR6+0x140], UR8 ;  /* 0x0001400806ff75b2 */ /* 0x0024700008000100 */
[----:B------:R2:W1:Y:S02]  /*0bd0*/  SYNCS.EXCH.64 URZ, [UR6+0x148], UR4 ;  /* 0x0001480406ff75b2 */ /* 0x0004640008000100 */
[----:B--2---:R-:W-:Y:S01]  /*0be0*/  NOP ;  /* 0x0000000000007918 */ /* 0x004fe20000000000 */
.L_x_13:
[----:B------:R-:W2:Y:S01]  /*0bf0*/  SHFL.IDX PT, R2, R95, RZ, 0x1f ;  /* 0x00001fff5f027589 */ /* 0x000ea200000e0000 */
[----:B------:R-:W1:Y:S01]  /*0c00*/  S2UR UR50, SR_CTAID.X ;  /* 0x00000000003279c3 */ /* 0x000e620000002500 */
[----:B------:R-:W-:-:S07]  /*0c10*/  NOP ;  /* 0x0000000000007918 */ /* 0x000fce0000000000 */
[----:B------:R-:W1:Y:S01]  /*0c20*/  S2UR UR24, SR_CTAID.Y ;  /* 0x00000000001879c3 */ /* 0x000e620000002600 */
[----:B--2---:R-:W-:-:S13]  /*0c30*/  ISETP.NE.AND P0, PT, R2, 0x5, PT ;  /* 0x000000050200780c */ /* 0x004fda0003f05270 */
[----:B-1----:R-:W-:Y:S05]  /*0c40*/  @P0 BRA `(.L_x_14) ;  /* 0x0000000000480947 */ /* 0x002fea0003800000 */
        /* <DEDUP_REMOVED lines=13> */
[----:B-1----:R1:W2:Y:S01]  /*0d20*/  SYNCS.EXCH.64 URZ, [UR4+0x150], UR8 ;  /* 0x0001500804ff75b2 */ /* 0x0022a20008000100 */
[----:B------:R1:W1:Y:S01]  /*0d30*/  SYNCS.EXCH.64 URZ, [UR4+0x160], UR6 ;  /* 0x0001600604ff75b2 */ /* 0x0002620008000100 */
[----:B------:R1:W1:Y:S01]  /*0d40*/  SYNCS.EXCH.64 URZ, [UR4+0x158], UR8 ;  /* 0x0001580804ff75b2 */ /* 0x0002620008000100 */
[----:B------:R1:W1:Y:S01]  /*0d50*/  SYNCS.EXCH.64 URZ, [UR4+0x168], UR6 ;  /* 0x0001680604ff75b2 */ /* 0x0002620008000100 */
[----:B------:R-:W-:Y:S01]  /*0d60*/  NOP ;  /* 0x0000000000007918 */ /* 0x000fe20000000000 */
.L_x_14:
[----:B------:R-:W-:-:S05]  /*0d70*/  CS2R.32 R86, SR_CgaSize ;  /* 0x0000000000567805 */ /* 0x000fca0000008a00 */
[----:B------:R-:W-:-:S05]  /*0d80*/  IMAD R86, R86, -0xa0, RZ ;  /* 0xffffff6056567824 */ /* 0x000fca00078e02ff */
[----:B------:R-:W-:-:S14]  /*0d90*/  R2UR UR5, R86 ;  /* 0x00000000560572ca */ /* 0x000fdc00000e0000 */
[----:B------:R-:W3:Y:S01]  /*0da0*/  LDCU UR5, c[0x0][UR5+0x2b0] ;  /* 0x00005600050577ac */ /* 0x000ee20008000800 */
[----:B------:R-:W-:Y:S02]  /*0db0*/  I2FP.F32.U32 R5, UR50 ;  /* 0x0000003200057c45 */ /* 0x000fe40008201000 */
[----:B------:R-:W-:-:S05]  /*0dc0*/  CS2R.32 R3, SR_CgaSize ;  /* 0x0000000000037805 */ /* 0x000fca0000008a00 */
[----:B------:R-:W-:-:S06]  /*0dd0*/  IMAD R3, R3, -0xa0, RZ ;  /* 0xffffff6003037824 */ /* 0x000fcc00078e02ff */
[----:B------:R-:W4:Y:S01]  /*0de0*/  LDC R3, c[0x0][R3+0x2a0] ;  /* 0x0000a80003037b82 */ /* 0x000f220000000800 */
[----:B------:R-:W-:Y:S02]  /*0df0*/  I2FP.F32.U32 R4, UR24 ;  /* 0x0000001800047c45 */ /* 0x000fe40008201000 */
[----:B------:R-:W-:-:S05]  /*0e00*/  CS2R.32 R86, SR_CgaSize ;  /* 0x0000000000567805 */ /* 0x000fca0000008a00 */
[----:B------:R-:W-:-:S05]  /*0e10*/  IMAD R86, R86, -0xa0, RZ ;  /* 0xffffff6056567824 */ /* 0x000fca00078e02ff */
[----:B-1----:R-:W-:-:S14]  /*0e20*/  R2UR UR4, R86 ;  /* 0x00000000560472ca */ /* 0x002fdc00000e0000 */
[----:B------:R-:W1:Y:S01]  /*0e30*/  LDCU UR4, c[0x0][UR4+0x2b4] ;  /* 0x00005680040477ac */ /* 0x000e620008000800 */
[----:B------:R-:W-:Y:S01]  /*0e40*/  NOP ;  /* 0x0000000000007918 */ /* 0x000fe20000000000 */
[----:B------:R-:W2:Y:S01]  /*0e50*/  LDCU UR19, c[0x0][0xc24] ;  /* 0x00018480ff1377ac */ /* 0x000ea20008000800 */
[----:B------:R-:W-:-:S05]  /*0e60*/  CS2R.32 R2, SR_CgaSize ;  /* 0x0000000000027805 */ /* 0x000fca0000008a00 */
[----:B------:R-:W-:-:S06]  /*0e70*/  IMAD R2, R2, -0xa0, RZ ;  /* 0xffffff6002027824 */ /* 0x000fcc00078e02ff */
[----:B------:R-:W4:Y:S01]  /*0e80*/  LDC R2, c[0x0][R2+0x2a4] ;  /* 0x0000a90002027b82 */ /* 0x000f220000000800 */
[----:B---3--:R-:W-:-:S07]  /*0e90*/  FMUL R5, R5, UR5 ;  /* 0x0000000505057c20 */ /* 0x008fce0008400000 */
[----:B------:R-:W3:Y:S01]  /*0ea0*/  S2UR UR51, SR_CTAID.Z ;  /* 0x00000000003379c3 */ /* 0x000ee20000002700 */
[----:B-1----:R-:W-:Y:S01]  /*0eb0*/  FMUL R4, R4, UR4 ;  /* 0x0000000404047c20 */ /* 0x002fe20008400000 */
[----:B------:R-:W1:Y:S01]  /*0ec0*/  F2I.U32.TRUNC.NTZ R86, R5 ;  /* 0x0000000500567305 */ /* 0x000e62000020f000 */
[----:B--2---:R-:W-:-:S07]  /*0ed0*/  UISETP.GE.AND UP0, UPT, UR19, 0x1, UPT ;  /* 0x000000011300788c */ /* 0x004fce000bf06270 */
[----:B------:R-:W2:Y:S01]  /*0ee0*/  F2I.U32.TRUNC.NTZ R73, R4 ;  /* 0x0000000400497305 */ /* 0x000ea2000020f000 */
[----:B-1----:R-:W-:-:S05]  /*0ef0*/  IADD3 R86, PT, PT, -R86, RZ, RZ ;  /* 0x000000ff56567210 */ /* 0x002fca0007ffe1ff */
[----:B----4-:R-:W-:Y:S01]  /*0f00*/  IMAD R86, R3, R86, UR50 ;  /* 0x0000003203567e24 */ /* 0x010fe2000f8e0256 */
[----:B--2---:R-:W-:-:S05]  /*0f10*/  IADD3 R73, PT, PT, -R73, RZ, RZ ;  /* 0x000000ff49497210 */ /* 0x004fca0007ffe1ff */
[----:B------:R-:W-:Y:S01]  /*0f20*/  IMAD R73, R2, R73, UR24 ;  /* 0x0000001802497e24 */ /* 0x000fe2000f8e0249 */
[----:B------:R-:W-:Y:S06]  /*0f30*/  BAR.SYNC.DEFER_BLOCKING 0x0 ;  /* 0x0000000000007b1d */ /* 0x000fec0000010000 */
[----:B---3--:R-:W-:Y:S05]  /*0f40*/  BRA.U !UP0, `(.L_x_15) ;  /* 0x0000000108d47547 */ /* 0x008fea000b800000 */
[----:B------:R-:W1:Y:S01]  /*0f50*/  LDCU.128 UR20, c[0x0][0xc10] ;  /* 0x00018200ff1477ac */ /* 0x000e620008000c00 */
[----:B------:R-:W2:Y:S01]  /*0f60*/  LDCU UR6, c[0x0][0x370] ;  /* 0x00006e00ff0677ac */ /* 0x000ea20008000800 */
[----:B------:R-:W3:Y:S01]  /*0f70*/  LDCU UR4, c[0x0][0x374] ;  /* 0x00006e80ff0477ac */ /* 0x000ee20008000800 */
[----:B------:R-:W4:Y:S01]  /*0f80*/  LDCU UR25, c[0x0][0xc0c] ;  /* 0x00018180ff1977ac */ /* 0x000f220008000800 */
[----:B------:R-:W4:Y:S01]  /*0f90*/  LDCU UR5, c[0x0][0xc20] ;  /* 0x00018400ff0577ac */ /* 0x000f220008000800 */
[----:B------:R-:W4:Y:S01]  /*0fa0*/  LDCU.64 UR16, c[0x0][0xc28] ;  /* 0x00018500ff1077ac */ /* 0x000f220008000a00 */
[----:B-1----:R-:W-:Y:S02]  /*0fb0*/  UISETP.NE.AND UP0, UPT, UR22, 0x1, UPT ;  /* 0x000000011600788c */ /* 0x002fe4000bf05270 */
[----:B---3--:R-:W-:Y:S02]  /*0fc0*/  UIMAD.WIDE.U32 UR8, UR4, UR23, URZ ;  /* 0x00000017040872a5 */ /* 0x008fe4000f8e00ff */
[----:B--2---:R-:W-:-:S02]  /*0fd0*/  UIMAD.WIDE.U32 UR10, UR6, UR20, URZ ;  /* 0x00000014060a72a5 */ /* 0x004fc4000f8e00ff */
[----:B----4-:R-:W-:Y:S02]  /*0fe0*/  UISETP.NE.AND UP2, UPT, UR25, 0x1, UPT ;  /* 0x000000011900788c */ /* 0x010fe4000bf45270 */
[----:B------:R-:W-:Y:S01]  /*0ff0*/  UISETP.NE.AND UP4, UPT, UR19, 0x1, UPT ;  /* 0x000000011300788c */ /* 0x000fe2000bf85270 */
[----:B------:R-:W-:Y:S02]  /*1000*/  UMOV UR8, UR9 ;  /* 0x0000000900087c82 */ /* 0x000fe40008000000 */
[----:B------:R-:W-:Y:S01]  /*1010*/  UMOV UR10, UR11 ;  /* 0x0000000b000a7c82 */ /* 0x000fe20008000000 */
[----:B------:R-:W-:Y:S02]  /*1020*/  @UP0 USHF.R.U32.HI UR4, URZ, UR5, UR8 ;  /* 0x00000005ff040299 */ /* 0x000fe40008011608 */
[----:B------:R-:W-:Y:S02]  /*1030*/  UIMAD.WIDE.U32 UR12, UR24, UR23, URZ ;  /* 0x00000017180c72a5 */ /* 0x000fe4000f8e00ff */
[----:B------:R-:W-:-:S02]  /*1040*/  UIMAD.WIDE.U32 UR8, UR4, UR16, URZ ;  /* 0x00000010040872a5 */ /* 0x000fc4000f8e00ff */
[----:B------:R-:W-:Y:S02]  /*1050*/  @UP2 USHF.R.U32.HI UR6, URZ, UR21, UR10 ;  /* 0x00000015ff062299 */ /* 0x000fe4000801160a */
[----:B------:R-:W-:Y:S02]  /*1060*/  UIMAD.WIDE.U32 UR14, UR50, UR20, URZ ;  /* 0x00000014320e72a5 */ /* 0x000fe4000f8e00ff */
[----:B------:R-:W-:Y:S01]  /*1070*/  UIMAD.WIDE.U32 UR10, UR6, UR16, URZ ;  /* 0x00000010060a72a5 */ /* 0x000fe2000f8e00ff */
[----:B------:R-:W-:Y:S01]  /*1080*/  UMOV UR12, UR13 ;  /* 0x0000000d000c7c82 */ /* 0x000fe20008000000 */
[----:B------:R-:W-:Y:S01]  /*1090*/  UMOV UR8, UR9 ;  /* 0x0000000900087c82 */ /* 0x000fe20008000000 */
[----:B------:R-:W-:Y:S02]  /*10a0*/  USHF.R.U32.HI UR12, URZ, UR5, UR12 ;  /* 0x00000005ff0c7299 */ /* 0x000fe4000801160c */
[----:B------:R-:W-:Y:S01]  /*10b0*/  @UP4 USHF.R.U32.HI UR4, URZ, UR17, UR8 ;  /* 0x00000011ff044299 */ /* 0x000fe20008011608 */
[----:B------:R-:W-:Y:S01]  /*10c0*/  UMOV UR14, UR15 ;  /* 0x0000000f000e7c82 */ /* 0x000fe20008000000 */
[----:B------:R-:W-:Y:S01]  /*10d0*/  UMOV UR10, UR11 ;  /* 0x0000000b000a7c82 */ /* 0x000fe20008000000 */
[----:B------:R-:W-:-:S02]  /*10e0*/  USHF.R.U32.HI UR14, URZ, UR21, UR14 ;  /* 0x00000015ff0e7299 */ /* 0x000fc4000801160e */
[----:B------:R-:W-:Y:S02]  /*10f0*/  USEL UR5, UR24, UR12, !UP0 ;  /* 0x0000000c18057287 */ /* 0x000fe4000c000000 */
[----:B------:R-:W-:Y:S02]  /*1100*/  @UP4 USHF.R.U32.HI UR6, URZ, UR17, UR10 ;  /* 0x00000011ff064299 */ /* 0x000fe4000801160a */
[----:B------:R-:W-:Y:S02]  /*1110*/  UIMAD UR7, UR4, UR19, URZ ;  /* 0x00000013040772a4 */ /* 0x000fe4000f8e02ff */
[----:B------:R-:W-:Y:S02]  /*1120*/  USEL UR4, UR50, UR14, !UP2 ;  /* 0x0000000e32047287 */ /* 0x000fe4000d000000 */
[----:B------:R-:W-:Y:S02]  /*1130*/  UIMAD UR10, UR6, UR19, URZ ;  /* 0x00000013060a72a4 */ /* 0x000fe4000f8e02ff */
[----:B------:R-:W-:-:S02]  /*1140*/  UISETP.GE.AND UP0, UPT, UR5, UR7, UPT ;  /* 0x000000070500728c */ /* 0x000fc4000bf06270 */
[----:B------:R-:W-:Y:S02]  /*1150*/  UIMAD.WIDE.U32 UR8, UR5, UR16, URZ ;  /* 0x00000010050872a5 */ /* 0x000fe4000f8e00ff */
[----:B------:R-:W-:Y:S02]  /*1160*/  UISETP.GE.OR UP0, UPT, UR4, UR10, UP0 ;  /* 0x0000000a0400728c */ /* 0x000fe40008706670 */
[----:B------:R-:W-:Y:S02]  /*1170*/  UIMAD.WIDE.U32 UR10, UR4, UR16, URZ ;  /* 0x00000010040a72a5 */ /* 0x000fe4000f8e00ff */
[----:B------:R-:W-:Y:S01]  /*1180*/  UIADD3 UR10, UPT, UPT, -UR4, URZ, URZ ;  /* 0x000000ff040a7290 */ /* 0x000fe2000fffe1ff */
[----:B------:R-:W-:Y:S01]  /*1190*/  UMOV UR8, UR9 ;  /* 0x0000000900087c82 */ /* 0x000fe20008000000 */
[----:B------:R-:W-:Y:S02]  /*11a0*/  UIADD3 UR9, UPT, UPT, -UR5, URZ, URZ ;  /* 0x000000ff05097290 */ /* 0x000fe4000fffe1ff */
[----:B------:R-:W-:-:S03]  /*11b0*/  USHF.R.U32.HI UR8, URZ, UR17, UR8 ;  /* 0x00000011ff087299 */ /* 0x000fc60008011608 */
[----:B------:R-:W-:Y:S01]  /*11c0*/  @!UP0 UMOV UR7, UR11 ;  /* 0x0000000b00078c82 */ /* 0x000fe20008000000 */
[----:B------:R-:W-:Y:S02]  /*11d0*/  UIMAD UR24, UR22, UR9, UR24 ;  /* 0x00000009161872a4 */ /* 0x000fe4000f8e0218 */
[----:B------:R-:W-:Y:S02]  /*11e0*/  USEL UR8, UR5, UR8, !UP4 ;  /* 0x0000000805087287 */ /* 0x000fe4000e000000 */
[----:B------:R-:W-:Y:S02]  /*11f0*/  @!UP0 USHF.R.U32.HI UR7, URZ, UR17, UR7 ;  /* 0x00000011ff078299 */ /* 0x000fe40008011607 */
[----:B------:R-:W-:Y:S02]  /*1200*/  UIADD3 UR9, UPT, UPT, -UR8, URZ, URZ ;  /* 0x000000ff08097290 */ /* 0x000fe4000fffe1ff */
[----:B------:R-:W-:Y:S02]  /*1210*/  @!UP0 USEL UR7, UR4, UR7, !UP4 ;  /* 0x0000000704078287 */ /* 0x000fe4000e000000 */
[----:B------:R-:W-:-:S02]  /*1220*/  UIMAD UR9, UR19, UR9, UR5 ;  /* 0x00000009130972a4 */ /* 0x000fc4000f8e0205 */
[----:B------:R-:W-:Y:S02]  /*1230*/  @!UP0 UIADD3 UR8, UPT, UPT, UR8, -UR7, URZ ;  /* 0x8000000708088290 */ /* 0x000fe4000fffe0ff */
[----:B------:R-:W-:Y:S02]  /*1240*/  @!UP0 UIMAD UR7, UR9, UR6, UR7 ;  /* 0x00000006090782a4 */ /* 0x000fe4000f8e0207 */
[----:B------:R-:W-:Y:S02]  /*1250*/  @!UP0 UIMAD UR5, UR8, UR19, UR4 ;  /* 0x00000013080582a4 */ /* 0x000fe4000f8e0204 */
[----:B------:R-:W-:Y:S02]  /*1260*/  UIMAD UR6, UR25, UR10, UR50 ;  /* 0x0000000a190672a4 */ /* 0x000fe4000f8e0232 */
[----:B------:R-:W-:Y:S01]  /*1270*/  UIMAD UR24, UR5, UR22, UR24 ;  /* 0x00000016051872a4 */ /* 0x000fe2000f8e0218 */
[----:B------:R-:W-:Y:S02]  /*1280*/  @!UP0 UMOV UR4, UR7 ;  /* 0x0000000700048c82 */ /* 0x000fe40008000000 */
[----:B------:R-:W-:-:S12]  /*1290*/  UIMAD UR50, UR4, UR25, UR6 ;  /* 0x00000019043272a4 */ /* 0x000fd8000f8e0206 */
.L_x_15:
[----:B------:R-:W1:Y:S02]  /*12a0*/  LDCU UR4, c[0x0][0xc30] ;  /* 0x00018600ff0477ac */ /* 0x000e640008000800 */
[----:B-1----:R-:W-:-:S09]  /*12b0*/  UISETP.NE.AND UP0, UPT, UR4, 0x1, UPT ;  /* 0x000000010400788c */ /* 0x002fd2000bf05270 */
[----:B------:R-:W-:Y:S05]  /*12c0*/  BRA.U UP0, `(.L_x_16) ;  /* 0x0000000100447547 */ /* 0x000fea000b800000 */
[----:B------:R-:W1:Y:S01]  /*12d0*/  LDCU.128 UR8, c[0x0][0xc10] ;  /* 0x00018200ff0877ac */ /* 0x000e620008000c00 */
[----:B------:R-:W2:Y:S01]  /*12e0*/  LDCU UR12, c[0x0][0xc0c] ;  /* 0x00018180ff0c77ac */ /* 0x000ea20008000800 */
[----:B------:R-:W3:Y:S01]  /*12f0*/  LDCU UR13, c[0x0][0xc20] ;  /* 0x00018400ff0d77ac */ /* 0x000ee20008000800 */
[----:B-1----:R-:W-:Y:S02]  /*1300*/  UIMAD.WIDE.U32 UR6, UR50, UR8, URZ ;  /* 0x00000008320672a5 */ /* 0x002fe4000f8e00ff */
[----:B------:R-:W-:Y:S02]  /*1310*/  UIMAD.WIDE.U32 UR4, UR24, UR11, URZ ;  /* 0x0000000b180472a5 */ /* 0x000fe4000f8e00ff */
[----:B--2---:R-:W-:Y:S02]  /*1320*/  UISETP.NE.AND UP2, UPT, UR12, 0x1, UPT ;  /* 0x000000010c00788c */ /* 0x004fe4000bf45270 */
[----:B------:R-:W-:Y:S01]  /*1330*/  UISETP.NE.AND UP0, UPT, UR10, 0x1, UPT ;  /* 0x000000010a00788c */ /* 0x000fe2000bf05270 */
[----:B------:R-:W-:-:S02]  /*1340*/  UMOV UR6, UR7 ;  /* 0x0000000700067c82 */ /* 0x000fc40008000000 */
[----:B------:R-:W-:Y:S01]  /*1350*/  UMOV UR4, UR5 ;  /* 0x0000000500047c82 */ /* 0x000fe20008000000 */
[----:B------:R-:W-:Y:S02]  /*1360*/  USHF.R.U32.HI UR6, URZ, UR9, UR6 ;  /* 0x00000009ff067299 */ /* 0x000fe40008011606 */
[----:B---3--:R-:W-:Y:S02]  /*1370*/  USHF.R.U32.HI UR4, URZ, UR13, UR4 ;  /* 0x0000000dff047299 */ /* 0x008fe40008011604 */
[----:B------:R-:W-:Y:S02]  /*1380*/  USEL UR5, UR50, UR6, !UP2 ;  /* 0x0000000632057287 */ /* 0x000fe4000d000000 */
[----:B------:R-:W-:-:S04]  /*1390*/  USEL UR4, UR24, UR4, !UP0 ;  /* 0x0000000418047287 */ /* 0x000fc8000c000000 */
[----:B------:R-:W-:Y:S02]  /*13a0*/  UIADD3 UR6, UPT, UPT, UR5, -UR4, URZ ;  /* 0x8000000405067290 */ /* 0x000fe4000fffe0ff */
[----:B------:R-:W-:Y:S02]  /*13b0*/  UIADD3 UR4, UPT, UPT, -UR5, UR4, URZ ;  /* 0x0000000405047290 */ /* 0x000fe4000fffe1ff */
[----:B------:R-:W-:Y:S02]  /*13c0*/  UIMAD UR24, UR6, UR10, UR24 ;  /* 0x0000000a061872a4 */ /* 0x000fe4000f8e0218 */
[----:B------:R-:W-:-:S12]  /*13d0*/  UIMAD UR50, UR4, UR12, UR50 ;  /* 0x0000000c043272a4 */ /* 0x000fd8000f8e0232 */
.L_x_16:
[----:B------:R-:W-:Y:S01]  /*13e0*/  BAR.SYNC.DEFER_BLOCKING 0x0 ;  /* 0x0000000000007b1d */ /* 0x000fe20000010000 */
[----:B------:R-:W-:Y:S01]  /*13f0*/  UISETP.NE.AND UP0, UPT, UR18, 0x2, UPT ;  /* 0x000000021200788c */ /* 0x000fe2000bf05270 */
[----:B------:R-:W-:Y:S02]  /*1400*/  ISETP.NE.OR P3, PT, R0, 0x2, !P3 ;  /* 0x000000020000780c */ /* 0x000fe40005f65670 */
[----:B------:R-:W-:Y:S02]  /*1410*/  LOP3.LUT R0, R92, 0x1f, RZ, 0xc0, !PT ;  /* 0x0000001f5c007812 */ /* 0x000fe400078ec0ff */
[----:B------:R-:W1:Y:S04]  /*1420*/  LDCU UR39, c[0x0][0xc24] ;  /* 0x00018480ff2777ac */ /* 0x000e680008000800 */
[----:B------:R-:W-:Y:S05]  /*1430*/  BRA.U UP0, `(.L_x_17) ;  /* 0x0000002100407547 */ /* 0x000fea000b800000 */
[----:B------:R-:W2:Y:S01]  /*1440*/  LDCU UR5, c[0x0][0x388] ;  /* 0x00007100ff0577ac */ /* 0x000ea20008000800 */
[----:B------:R-:W-:Y:S01]  /*1450*/  PLOP3.LUT P1, PT, PT, PT, UP3, 0x80, 0x8 ;  /* 0x000000000008781c */ /* 0x000fe20003f2f038 */
[----:B------:R-:W-:Y:S01]  /*1460*/  IMAD.MOV.U32 R2, RZ, RZ, RZ ;  /* 0x000000ffff027224 */ /* 0x000fe200078e00ff */
[----:B------:R-:W-:Y:S01]  /*1470*/  ISETP.EQ.OR P2, PT, R0, RZ, P3 ;  /* 0x000000ff0000720c */ /* 0x000fe20001f42670 */
[----:B------:R-:W3:Y:S01]  /*1480*/  LDCU UR8, c[0x0][0x38c] ;  /* 0x00007180ff0877ac */ /* 0x000ee20008000800 */
[----:B------:R-:W-:Y:S01]  /*1490*/  PLOP3.LUT P1, PT, P1, PT, PT, 0x8, 0x80 ;  /* 0x000000000080781c */ /* 0x000fe20000f2e170 */
[----:B------:R-:W4:Y:S01]  /*14a0*/  LDCU.64 UR6, c[0x0][0x390] ;  /* 0x00007200ff0677ac */ /* 0x000f220008000a00 */
[----:B------:R-:W1:Y:S01]  /*14b0*/  LDCU UR53, c[0x0][0x370] ;  /* 0x00006e00ff3577ac */ /* 0x000e620008000800 */
[----:B------:R-:W1:Y:S01]  /*14c0*/  LDCU.64 UR42, c[0x0][0x348] ;  /* 0x00006900ff2a77ac */ /* 0x000e620008000a00 */
[----:B--2---:R-:W-:Y:S01]  /*14d0*/  UIADD3 UR5, UPT, UPT, UR5, 0x3f, URZ ;  /* 0x0000003f05057890 */ /* 0x004fe2000fffe0ff */
[----:B------:R-:W2:Y:S03]  /*14e0*/  LDCU UR52, c[0x0][0x374] ;  /* 0x00006e80ff3477ac */ /* 0x000ea60008000800 */
[----:B------:R-:W-:Y:S01]  /*14f0*/  USHF.R.S32.HI UR4, URZ, 0x1f, UR5 ;  /* 0x0000001fff047899 */ /* 0x000fe20008011405 */
[----:B------:R-:W-:Y:S01]  /*1500*/  UMOV UR26, 0x1 ;  /* 0x00000001001a7882 */ /* 0x000fe20000000000 */
[----:B------:R-:W-:-:S02]  /*1510*/  UMOV UR31, URZ ;  /* 0x000000ff001f7c82 */ /* 0x000fc40008000000 */
[----:B------:R-:W-:Y:S01]  /*1520*/  ULEA.HI UR4, UR4, UR5, URZ, 0x6 ;  /* 0x0000000504047291 */ /* 0x000fe2000f8f30ff */
[----:B------:R-:W-:Y:S01]  /*1530*/  UMOV UR36, URZ ;  /* 0x000000ff00247c82 */ /* 0x000fe20008000000 */
[----:B------:R-:W-:Y:S02]  /*1540*/  UMOV UR38, URZ ;  /* 0x000000ff00267c82 */ /* 0x000fe40008000000 */
[----:B------:R-:W-:-:S04]  /*1550*/  USHF.R.S32.HI UR4, URZ, 0x6, UR4 ;  /* 0x00000006ff047899 */ /* 0x000fc80008011404 */
[----:B---3--:R-:W-:-:S04]  /*1560*/  UIMAD UR4, UR4, UR8, URZ ;  /* 0x00000008040472a4 */ /* 0x008fc8000f8e02ff */
[----:B----4-:R-:W-:-:S04]  /*1570*/  UIMAD UR4, UR4, UR6, URZ ;  /* 0x00000006040472a4 */ /* 0x010fc8000f8e02ff */
[----:B------:R-:W-:-:S04]  /*1580*/  UIMAD UR54, UR4, UR7, URZ ;  /* 0x00000007043672a4 */ /* 0x000fc8000f8e02ff */
[----:B------:R-:W-:Y:S02]  /*1590*/  UISETP.NE.AND UP1, UPT, UR54, URZ, UPT ;  /* 0x000000ff3600728c */ /* 0x000fe4000bf25270 */
[----:B------:R-:W-:-:S04]  /*15a0*/  UISETP.LT.U32.AND UP0, UPT, UR54, 0x11, UPT ;  /* 0x000000113600788c */ /* 0x000fc8000bf01070 */
[----:B------:R-:W-:-:S04]  /*15b0*/  USEL UR4, UR54, 0x11, UP0 ;  /* 0x0000001136047887 */ /* 0x000fc80008000000 */
[----:B------:R-:W-:Y:S02]  /*15c0*/  UIADD3 UR5, UPT, UPT, UR4, -0x1, URZ ;  /* 0xffffffff04057890 */ /* 0x000fe4000fffe0ff */
[----:B------:R-:W-:Y:S02]  /*15d0*/  @!UP1 UIADD3 UR5, UPT, UPT, UR4, URZ, URZ ;  /* 0x000000ff04059290 */ /* 0x000fe4000fffe0ff */
[----:B------:R-:W-:Y:S02]  /*15e0*/  UIADD3 UR51, UPT, UPT, UR54, -UR4, URZ ;  /* 0x8000000436337290 */ /* 0x000fe4000fffe0ff */
[----:B-12---:R-:W-:-:S12]  /*15f0*/  UIADD3 UR55, UPT, UPT, UR5, 0x1, URZ ;  /* 0x0000000105377890 */ /* 0x006fd8000fffe0ff */
.L_x_33:
[----:B------:R-:W1:Y:S01]  /*1600*/  S2UR UR30, SR_CgaCtaId ;  /* 0x00000000001e79c3 */ /* 0x000e620000008800 */
[----:B------:R-:W-:Y:S01]  /*1610*/  UMOV UR4, 0x400 ;  /* 0x0000040000047882 */ /* 0x000fe20000000000 */
[----:B------:R-:W-:Y:S01]  /*1620*/  MOV R0, UR26 ;  /* 0x0000001a00007c02 */ /* 0x000fe20008000f00 */
[----:B------:R-:W-:Y:S02]  /*1630*/  UISETP.NE.AND UP0, UPT, UR54, URZ, UPT ;  /* 0x000000ff3600728c */ /* 0x000fe4000bf05270 */
[----:B------:R-:W-:Y:S01]  /*1640*/  USHF.L.U32 UR44, UR50, 0x6, URZ ;  /* 0x00000006322c7899 */ /* 0x000fe200080006ff */
[----:B------:R-:W-:Y:S01]  /*1650*/  SHF.L.U32 R0, R0, 0x1f, RZ ;  /* 0x0000001f00007819 */ /* 0x000fe200000006ff */
[----:B------:R-:W-:Y:S01]  /*1660*/  USHF.L.U32 UR19, UR24, 0x7, URZ ;  /* 0x0000000718137899 */ /* 0x000fe200080006ff */
[----:B------:R-:W-:Y:S01]  /*1670*/  UMOV UR27, URZ ;  /* 0x000000ff001b7c82 */ /* 0x000fe20008000000 */
[----:B------:R-:W-:Y:S01]  /*1680*/  UMOV UR22, URZ ;  /* 0x000000ff00167c82 */ /* 0x000fe20008000000 */
[----:B------:R-:W-:Y:S01]  /*1690*/  UMOV UR21, URZ ;  /* 0x000000ff00157c82 */ /* 0x000fe20008000000 */
[----:B------:R-:W-:Y:S01]  /*16a0*/  UMOV UR20, URZ ;  /* 0x000000ff00147c82 */ /* 0x000fe20008000000 */
[----:B-1----:R-:W-:-:S04]  /*16b0*/  ULEA UR30, UR30, UR4, 0x18 ;  /* 0x000000041e1e7291 */ /* 0x002fc8000f8ec0ff */
[----:B------:R-:W-:-:S09]  /*16c0*/  ULEA UR4, UR31, UR30, 0x3 ;  /* 0x0000001e1f047291 */ /* 0x000fd2000f8e18ff */
[----:B------:R1:W2:Y:S01]  /*16d0*/  SYNCS.PHASECHK.TRANS64.TRYWAIT P0, [UR4+0x88], R0 ;  /* 0x00008800ff0075a7 */ /* 0x0002a20008001104 */
[----:B------:R-:W-:Y:S05]  /*16e0*/  BRA.U !UP0, `(.L_x_18) ;  /* 0x0000000508987547 */ /* 0x000fea000b800000 */
[----:B------:R-:W3:Y:S01]  /*16f0*/  LDCU.128 UR12, c[0x0][0x480] ;  /* 0x00009000ff0c77ac */ /* 0x000ee20008000c00 */
[----:B------:R-:W4:Y:S01]  /*1700*/  LDCU.128 UR8, c[0x0][0x490] ;  /* 0x00009200ff0877ac */ /* 0x000f220008000c00 */
[----:B------:R-:W1:Y:S01]  /*1710*/  LDCU.64 UR20, c[0x0][0x4c0] ;  /* 0x00009800ff1477ac */ /* 0x000e620008000a00 */
[----:B------:R-:W1:Y:S01]  /*1720*/  LDCU.64 UR16, c[0x0][0x4f0] ;  /* 0x00009e00ff1077ac */ /* 0x000e620008000a00 */
[----:B------:R-:W1:Y:S01]  /*1730*/  LDCU UR18, c[0x0][0x4c8] ;  /* 0x00009900ff1277ac */ /* 0x000e620008000800 */
[----:B---3--:R-:W-:Y:S02]  /*1740*/  UIMAD.WIDE.U32 UR4, UR44, UR13, URZ ;  /* 0x0000000d2c0472a5 */ /* 0x008fe4000f8e00ff */
[----:B------:R-:W-:Y:S02]  /*1750*/  UISETP.NE.AND UP0, UPT, UR12, 0x1, UPT ;  /* 0x000000010c00788c */ /* 0x000fe4000bf05270 */
[----:B------:R-:W-:Y:S01]  /*1760*/  USHF.R.U32.HI UR5, URZ, UR14, UR5 ;  /* 0x0000000eff057299 */ /* 0x000fe20008011605 */
[----:B------:R-:W3:Y:S03]  /*1770*/  LDCU UR45, c[0x0][0x38c] ;  /* 0x00007180ff2d77ac */ /* 0x000ee60008000800 */
[----:B------:R-:W-:-:S02]  /*1780*/  USEL UR5, UR44, UR5, !UP0 ;  /* 0x000000052c057287 */ /* 0x000fc4000c000000 */
[----:B------:R-:W-:Y:S02]  /*1790*/  UISETP.NE.AND UP0, UPT, UR15, 0x1, UPT ;  /* 0x000000010f00788c */ /* 0x000fe4000bf05270 */
[----:B----4-:R-:W-:Y:S01]  /*17a0*/  UIMAD.WIDE.U32 UR6, UR5, UR8, URZ ;  /* 0x00000008050672a5 */ /* 0x010fe2000f8e00ff */
[----:B------:R-:W4:Y:S01]  /*17b0*/  LDCU UR8, c[0x0][0x4a0] ;  /* 0x00009400ff0877ac */ /* 0x000f220008000800 */
[----:B------:R-:W1:Y:S05]  /*17c0*/  LDCU UR23, c[0x0][0x4cc] ;  /* 0x00009980ff1777ac */ /* 0x000e6a0008000800 */
[----:B------:R-:W-:Y:S01]  /*17d0*/  UMOV UR4, UR7 ;  /* 0x0000000700047c82 */ /* 0x000fe20008000000 */
[----:B------:R-:W1:Y:S01]  /*17e0*/  LDCU.64 UR40, c[0x0][0x390] ;  /* 0x00007200ff2877ac */ /* 0x000e620008000a00 */
[----:B------:R-:W-:Y:S01]  /*17f0*/  USHF.R.U32.HI UR4, URZ, UR9, UR4 ;  /* 0x00000009ff047299 */ /* 0x000fe20008011604 */
[----:B------:R-:W1:Y:S03]  /*1800*/  LDCU UR9, c[0x0][0x4ec] ;  /* 0x00009d80ff0977ac */ /* 0x000e660008000800 */
[----:B------:R-:W-:-:S02]  /*1810*/  USEL UR4, UR5, UR4, !UP0 ;  /* 0x0000000405047287 */ /* 0x000fc4000c000000 */
[----:B------:R-:W-:Y:S02]  /*1820*/  UISETP.NE.AND UP0, UPT, UR10, 0x1, UPT ;  /* 0x000000010a00788c */ /* 0x000fe4000bf05270 */
[----:B------:R-:W-:Y:S01]  /*1830*/  UIMAD.WIDE.U32 UR6, UR4, UR11, URZ ;  /* 0x0000000b040672a5 */ /* 0x000fe2000f8e00ff */
[----:B------:R-:W1:Y:S01]  /*1840*/  LDCU.64 UR24, c[0x0][0x4d0] ;  /* 0x00009a00ff1877ac */ /* 0x000e620008000a00 */
[----:B------:R-:W-:-:S05]  /*1850*/  UIADD3 UR38, UPT, UPT, UR55, UR36, URZ ;  /* 0x0000002437267290 */ /* 0x000fca000fffe0ff */
[----:B------:R-:W-:Y:S01]  /*1860*/  UMOV UR6, UR7 ;  /* 0x0000000700067c82 */ /* 0x000fe20008000000 */
[----:B------:R-:W-:Y:S02]  /*1870*/  UIADD3 UR7, UPT, UPT, -UR4, URZ, URZ ;  /* 0x000000ff04077290 */ /* 0x000fe4000fffe1ff */
[----:B----4-:R-:W-:Y:S02]  /*1880*/  USHF.R.U32.HI UR6, URZ, UR8, UR6 ;  /* 0x00000008ff067299 */ /* 0x010fe40008011606 */
[----:B------:R-:W-:Y:S02]  /*1890*/  UIADD3 UR8, UPT, UPT, -UR5, URZ, URZ ;  /* 0x000000ff05087290 */ /* 0x000fe4000fffe1ff */
[----:B------:R-:W-:Y:S02]  /*18a0*/  USEL UR14, UR4, UR6, !UP0 ;  /* 0x00000006040e7287 */ /* 0x000fe4000c000000 */
[----:B------:R-:W-:Y:S02]  /*18b0*/  UIMAD UR7, UR15, UR7, UR5 ;  /* 0x000000070f0772a4 */ /* 0x000fe4000f8e0205 */
[----:B------:R-:W-:-:S02]  /*18c0*/  UIADD3 UR6, UPT, UPT, -UR14, URZ, URZ ;  /* 0x000000ff0e067290 */ /* 0x000fc4000fffe1ff */
[----:B------:R-:W-:Y:S02]  /*18d0*/  UIMAD UR8, UR12, UR8, UR44 ;  /* 0x000000080c0872a4 */ /* 0x000fe4000f8e022c */
[----:B------:R-:W-:Y:S02]  /*18e0*/  UIMAD UR13, UR10, UR6, UR4 ;  /* 0x000000060a0d72a4 */ /* 0x000fe4000f8e0204 */
[----:B-1----:R-:W-:Y:S02]  /*18f0*/  UIMAD UR11, UR8, UR20, UR9 ;  /* 0x00000014080b72a4 */ /* 0x002fe4000f8e0209 */
[----:B------:R-:W-:Y:S01]  /*1900*/  UIMAD UR12, UR7, UR21, UR16 ;  /* 0x00000015070c72a4 */ /* 0x000fe2000f8e0210 */
[----:B------:R-:W1:Y:S02]  /*1910*/  LDCU.64 UR4, c[0x0][0x4f8] ;  /* 0x00009f00ff0477ac */ /* 0x000e640008000a00 */
[----:B------:R-:W4:Y:S01]  /*1920*/  LDCU UR6, c[0x0][0x500] ;  /* 0x0000a000ff0677ac */ /* 0x000f220008000800 */
[----:B------:R-:W-:Y:S01]  /*1930*/  UIMAD UR13, UR13, UR18, UR17 ;  /* 0x000000120d0d72a4 */ /* 0x000fe2000f8e0211 */
[----:B------:R-:W-:Y:S01]  /*1940*/  UMOV UR27, URZ ;  /* 0x000000ff001b7c82 */ /* 0x000fe20008000000 */
[----:B------:R-:W-:Y:S01]  /*1950*/  UMOV UR7, UR31 ;  /* 0x0000001f00077c82 */ /* 0x000fe20008000000 */
[----:B------:R-:W-:Y:S01]  /*1960*/  UMOV UR20, URZ ;  /* 0x000000ff00147c82 */ /* 0x000fe20008000000 */
[----:B------:R-:W-:Y:S01]  /*1970*/  UMOV UR21, URZ ;  /* 0x000000ff00157c82 */ /* 0x000fe20008000000 */
[----:B---3--:R-:W-:-:S07]  /*1980*/  UMOV UR22, URZ ;  /* 0x000000ff00167c82 */ /* 0x008fce0008000000 */
.L_x_23:
[----:B------:R-:W-:Y:S01]  /*1990*/  @!P3 MOV R3, 0x3000 ;  /* 0x000030000003b802 */ /* 0x000fe20000000f00 */
[----:B------:R-:W-:Y:S01]  /*19a0*/  ULEA UR9, UR7, UR30, 0x3 ;  /* 0x0000001e07097291 */ /* 0x000fe2000f8e18ff */
[----:B-12---:R-:W-:Y:S11]  /*19b0*/  @P0 BRA `(.L_x_19) ;  /* 0x0000000000100947 */ /* 0x006ff60003800000 */
[----:B------:R-:W-:Y:S04]  /*19c0*/  MOV R0, UR26 ;  /* 0x0000001a00007c02 */ /* 0x000fe80008000f00 */
[----:B------:R-:W-:Y:S04]  /*19d0*/  SHF.L.U32 R5, R0, 0x1f, RZ ;  /* 0x0000001f00057819 */ /* 0x000fe800000006ff */
[----:B------:R-:W2:Y:S02]  /*19e0*/  SYNCS.PHASECHK.TRANS64.TRYWAIT P0, [UR9+0x88], R5 ;  /* 0x00008805ff0075a7 */ /* 0x000ea40008001109 */
[----:B--2---:R-:W-:Y:S05]  /*19f0*/  @!P0 BRA `(.L_x_20) ;  /* 0x0000006800c08947 */ /* 0x004fea0003800000 */
.L_x_19:
[----:B------:R3:W-:Y:S01]  /*1a00*/  @!P3 SYNCS.ARRIVE.TRANS64 RZ, [UR9], R3 ;  /* 0x00000003ffffb9a7 */ /* 0x0007e20008000009 */
[----:B------:R-:W-:Y:S04]  /*1a10*/  BSSY.RECONVERGENT B0, `(.L_x_21) ;  /* 0x0000003000007945 */ /* 0x000fe80003800200 */
[----:B------:R-:W-:Y:S05]  /*1a20*/  @P2 BRA `(.L_x_22) ;  /* 0x0000000000042947 */ /* 0x000fea0003800000 */
[----:B-1--4-:R-:W-:Y:S05]  /*1a30*/  BPT.TRAP 0x1 ;  /* 0x000000040000795c */ /* 0x012fea0000300000 */
.L_x_22:
[----:B-1--4-:R-:W-:Y:S05]  /*1a40*/  BSYNC.RECONVERGENT B0 ;  /* 0x0000000000007941 */ /* 0x012fea0003800200 */
.L_x_21:
[----:B------:R-:W-:Y:S02]  /*1a50*/  UIADD3 UR8, UPT, UPT, UR7, 0x1, URZ ;  /* 0x0000000107087890 */ /* 0x000fe4000fffe0ff */
[----:B------:R-:W-:Y:S02]  /*1a60*/  UIMAD UR15, UR20, UR23, UR4 ;  /* 0x00000017140f72a4 */ /* 0x000fe4000f8e0204 */
[----:B------:R-:W-:Y:S02]  /*1a70*/  UISETP.NE.AND UP0, UPT, UR8, 0x11, UPT ;  /* 0x000000110800788c */ /* 0x000fe4000bf05270 */
[----:B------:R-:W-:Y:S02]  /*1a80*/  ULEA UR17, UR7, UR30, 0xc ;  /* 0x0000001e07117291 */ /* 0x000fe4000f8e60ff */
[----:B------:R-:W-:Y:S02]  /*1a90*/  USEL UR10, URZ, 0x1, UP0 ;  /* 0x00000001ff0a7887 */ /* 0x000fe40008000000 */
[----:B------:R-:W-:Y:S02]  /*1aa0*/  USEL UR31, UR8, URZ, UP0 ;  /* 0x000000ff081f7287 */ /* 0x000fe40008000000 */
[----:B------:R-:W-:Y:S02]  /*1ab0*/  ULOP3.LUT UR26, UR26, UR10, URZ, 0x3c, !UPT ;  /* 0x0000000a1a1a7292 */ /* 0x000fe4000f8e3cff */
[----:B------:R-:W-:Y:S02]  /*1ac0*/  ULEA UR8, UR31, UR30, 0x3 ;  /* 0x0000001e1f087291 */ /* 0x000fe4000f8e18ff */
[----:B------:R-:W-:Y:S02]  /*1ad0*/  ULEA UR16, UR7, UR30, 0xd ;  /* 0x0000001e07107291 */ /* 0x000fe4000f8e68ff */
[----:B------:R-:W-:Y:S01]  /*1ae0*/  UIADD3 UR34, UP0, UPT, UR42, 0x80, URZ ;  /* 0x000000802a227890 */ /* 0x000fe2000ff1e0ff */
[----:B--2---:R-:W-:Y:S01]  /*1af0*/  MOV R0, UR26 ;  /* 0x0000001a00007c02 */ /* 0x004fe20008000f00 */
[----:B------:R-:W-:Y:S02]  /*1b00*/  USHF.L.U32 UR10, UR27, 0x6, URZ ;  /* 0x000000061b0a7899 */ /* 0x000fe400080006ff */
[----:B------:R-:W-:Y:S01]  /*1b10*/  UIADD3.X UR35, UPT, UPT, URZ, UR43, URZ, UP0, !UPT ;  /* 0x0000002bff237290 */ /* 0x000fe200087fe4ff */
[----:B---3--:R-:W-:Y:S01]  /*1b20*/  SHF.L.U32 R3, R0, 0x1f, RZ ;  /* 0x0000001f00037819 */ /* 0x008fe200000006ff */
[----:B------:R-:W-:Y:S02]  /*1b30*/  UIADD3 UR32, UP3, UPT, UR42, 0x200, URZ ;  /* 0x000002002a207890 */ /* 0x000fe4000ff7e0ff */
[----:B------:R-:W-:Y:S01]  /*1b40*/  UIADD3 UR16, UPT, UPT, UR16, 0x15400, URZ ;  /* 0x0001540010107890 */ /* 0x000fe2000fffe0ff */
[----:B------:R3:W1:Y:S01]  /*1b50*/  SYNCS.PHASECHK.TRANS64.TRYWAIT P0, [UR8+0x88], R3 ;  /* 0x00008803ff0075a7 */ /* 0x0006620008001108 */
[----:B------:R-:W-:Y:S02]  /*1b60*/  UIMAD UR8, UR21, UR24, UR5 ;  /* 0x00000018150872a4 */ /* 0x000fe4000f8e0205 */
[----:B------:R-:W-:Y:S02]  /*1b70*/  UIMAD UR7, UR22, UR25, UR6 ;  /* 0x00000019160772a4 */ /* 0x000fe4000f8e0206 */
[----:B------:R-:W-:Y:S02]  /*1b80*/  ULEA UR15, UR8, UR15, 0x5 ;  /* 0x0000000f080f7291 */ /* 0x000fe4000f8e28ff */
[----:B------:R-:W-:Y:S02]  /*1b90*/  UIADD3 UR8, UPT, UPT, UR17, 0x4400, URZ ;  /* 0x0000440011087890 */ /* 0x000fe4000fffe0ff */
[----:B------:R-:W-:Y:S02]  /*1ba0*/  ULEA UR7, UR7, UR15, 0xa ;  /* 0x0000000f07077291 */ /* 0x000fe4000f8e50ff */
[----:B------:R-:W-:Y:S02]  /*1bb0*/  UIADD3.X UR33, UPT, UPT, URZ, UR43, URZ, UP3, !UPT ;  /* 0x0000002bff217290 */ /* 0x000fe40009ffe4ff */
[----:B------:R-:W-:Y:S02]  /*1bc0*/  UPRMT UR7, UR7, 0x5410, URZ ;  /* 0x0000541007077896 */ /* 0x000fe400080000ff */
[----:B------:R-:W-:Y:S02]  /*1bd0*/  UIADD3 UR37, UPT, UPT, UR20, 0x1, URZ ;  /* 0x0000000114257890 */ /* 0x000fe4000fffe0ff */
[----:B------:R-:W-:Y:S02]  /*1be0*/  UIADD3 UR29, UPT, UPT, UR21, 0x1, URZ ;  /* 0x00000001151d7890 */ /* 0x000fe4000fffe0ff */
[----:B------:R-:W-:Y:S02]  /*1bf0*/  UISETP.NE.AND UP2, UPT, UR37, UR45, UPT ;  /* 0x0000002d2500728c */ /* 0x000fe4000bf45270 */
[----:B------:R-:W-:Y:S01]  /*1c00*/  UIADD3 UR28, UPT, UPT, UR22, 0x1, URZ ;  /* 0x00000001161c7890 */ /* 0x000fe2000fffe0ff */
[----:B------:R2:W-:Y:S01]  /*1c10*/  UTMALDG.5D.IM2COL [UR8], [UR34], UR7 ;  /* 0x00000008220073b4 */ /* 0x0005e20008060007 */
[----:B------:R-:W-:Y:S01]  /*1c20*/  UIADD3 UR36, UPT, UPT, UR36, 0x1, URZ ;  /* 0x0000000124247890 */ /* 0x000fe2000fffe0ff */
[----:B------:R-:W-:Y:S01]  /*1c30*/  UMOV UR46, 0x0 ;  /* 0x00000000002e7882 */ /* 0x000fe20000000000 */
[----:B------:R-:W-:Y:S01]  /*1c40*/  UMOV UR47, 0x10000000 ;  /* 0x10000000002f7882 */ /* 0x000fe20000000000 */
[----:B------:R-:W-:Y:S01]  /*1c50*/  UMOV UR17, UR9 ;  /* 0x0000000900117c82 */ /* 0x000fe20008000000 */
[----:B------:R-:W-:Y:S03]  /*1c60*/  UMOV UR18, UR10 ;  /* 0x0000000a00127c82 */ /* 0x000fe60008000000 */
[----:B------:R-:W-:Y:S01]  /*1c70*/  @UP2 UIADD3 UR29, UPT, UPT, UR21, URZ, URZ ;  /* 0x000000ff151d2290 */ /* 0x000fe2000fffe0ff */
[----:B------:R4:W-:Y:S03]  /*1c80*/  UTMALDG.5D [UR16], [UR32], desc[UR46] ;  /* 0x00002e10200075b4 */ /* 0x0009e60008021000 */
[----:B------:R-:W-:Y:S11]  /*1c90*/  UISETP.NE.AND UP1, UPT, UR29, UR40, UPT ;  /* 0x000000281d00728c */ /* 0x000ff6000bf25270 */
[----:B------:R-:W-:Y:S04]  /*1ca0*/  @UP1 UIADD3 UR28, UPT, UPT, UR22, URZ, URZ ;  /* 0x000000ff161c1290 */ /* 0x000fe8000fffe0ff */
[----:B------:R-:W-:Y:S02]  /*1cb0*/  UISETP.NE.AND UP0, UPT, UR28, UR41, UPT ;  /* 0x000000291c00728c */ /* 0x000fe4000bf05270 */
[----:B--2---:R-:W-:Y:S09]  /*1cc0*/  UIADD3 UR8, UPT, UPT, UR27, 0x1, URZ ;  /* 0x000000011b087890 */ /* 0x004ff2000fffe0ff */
[----:B------:R-:W-:Y:S01]  /*1cd0*/  @UP0 UIADD3 UR8, UPT, UPT, UR27, URZ, URZ ;  /* 0x000000ff1b080290 */ /* 0x000fe2000fffe0ff */
[----:B------:R-:W-:Y:S06]  /*1ce0*/  UMOV UR7, UR31 ;  /* 0x0000001f00077c82 */ /* 0x000fec0008000000 */
[----:B------:R-:W-:Y:S01]  /*1cf0*/  UMOV UR27, UR8 ;  /* 0x00000008001b7c82 */ /* 0x000fe20008000000 */
[----:B----4-:R-:W-:Y:S02]  /*1d00*/  USEL UR22, UR28, URZ, UP0 ;  /* 0x000000ff1c167287 */ /* 0x010fe40008000000 */
[----:B------:R-:W-:Y:S02]  /*1d10*/  UISETP.NE.AND UP0, UPT, UR36, UR38, UPT ;  /* 0x000000262400728c */ /* 0x000fe4000bf05270 */
[----:B------:R-:W-:Y:S02]  /*1d20*/  USEL UR20, UR37, URZ, UP2 ;  /* 0x000000ff25147287 */ /* 0x000fe40009000000 */
[----:B------:R-:W-:Y:S05]  /*1d30*/  USEL UR21, UR29, URZ, UP1 ;  /* 0x000000ff1d157287 */ /* 0x000fea0008800000 */
[----:B---3--:R-:W-:Y:S07]  /*1d40*/  BRA.U UP0, `(.L_x_23) ;  /* 0xfffffffd00107547 */ /* 0x008fee000b83ffff */
.L_x_18:
[----:B------:R-:W-:Y:S01]  /*1d50*/  ULEA UR4, UR31, UR30, 0x3 ;  /* 0x0000001e1f047291 */ /* 0x000fe2000f8e18ff */
[----:B-1----:R-:W-:Y:S01]  /*1d60*/  MOV R0, UR26 ;  /* 0x0000001a00007c02 */ /* 0x002fe20008000f00 */
[----:B------:R-:W-:Y:S01]  /*1d70*/  @!P1 SYNCS.ARRIVE.TRANS64.A1T0 RZ, [UR30+0x138], RZ ;  /* 0x000138ffffff99a7 */ /* 0x000fe2000810001e */
[----:B------:R-:W-:Y:S02]  /*1d80*/  UISETP.GE.AND UP0, UPT, UR51, 0x1, UPT ;  /* 0x000000013300788c */ /* 0x000fe4000bf06270 */
[----:B------:R-:W-:-:S04]  /*1d90*/  SHF.L.U32 R0, R0, 0x1f, RZ ;  /* 0x0000001f00007819 */ /* 0x000fc800000006ff */
[----:B--2---:R1:W2:Y:S03]  /*1da0*/  SYNCS.PHASECHK.TRANS64.TRYWAIT P0, [UR4+0x88], R0 ;  /* 0x00008800ff0075a7 */ /* 0x0042a60008001104 */
[----:B------:R-:W-:Y:S05]  /*1db0*/  BRA.U !UP0, `(.L_x_24) ;  /* 0x0000000508907547 */ /* 0x000fea000b800000 */
[----:B------:R-:W3:Y:S01]  /*1dc0*/  LDCU.128 UR8, c[0x0][0x480] ;  /* 0x00009000ff0877ac */ /* 0x000ee20008000c00 */
[----:B------:R-:W4:Y:S01]  /*1dd0*/  LDCU.128 UR32, c[0x0][0x490] ;  /* 0x00009200ff2077ac */ /* 0x000f220008000c00 */
[----:B------:R-:W1:Y:S01]  /*1de0*/  LDCU.64 UR28, c[0x0][0x4c0] ;  /* 0x00009800ff1c77ac */ /* 0x000e620008000a00 */
[----:B------:R-:W1:Y:S01]  /*1df0*/  LDCU UR13, c[0x0][0x4c8] ;  /* 0x00009900ff0d77ac */ /* 0x000e620008000800 */
[----:B------:R-:W1:Y:S01]  /*1e00*/  LDCU.64 UR16, c[0x0][0x4f0] ;  /* 0x00009e00ff1077ac */ /* 0x000e620008000a00 */
[----:B---3--:R-:W-:Y:S02]  /*1e10*/  UIMAD.WIDE.U32 UR4, UR44, UR9, URZ ;  /* 0x000000092c0472a5 */ /* 0x008fe4000f8e00ff */
[----:B------:R-:W-:Y:S02]  /*1e20*/  UISETP.NE.AND UP0, UPT, UR8, 0x1, UPT ;  /* 0x000000010800788c */ /* 0x000fe4000bf05270 */
[----:B------:R-:W-:Y:S01]  /*1e30*/  USHF.R.U32.HI UR5, URZ, UR10, UR5 ;  /* 0x0000000aff057299 */ /* 0x000fe20008011605 */
[----:B------:R-:W3:Y:S03]  /*1e40*/  LDCU UR9, c[0x0][0x4a0] ;  /* 0x00009400ff0977ac */ /* 0x000ee60008000800 */
[----:B------:R-:W-:-:S02]  /*1e50*/  USEL UR5, UR44, UR5, !UP0 ;  /* 0x000000052c057287 */ /* 0x000fc4000c000000 */
[----:B------:R-:W-:Y:S02]  /*1e60*/  UISETP.NE.AND UP0, UPT, UR11, 0x1, UPT ;  /* 0x000000010b00788c */ /* 0x000fe4000bf05270 */
[----:B----4-:R-:W-:Y:S01]  /*1e70*/  UIMAD.WIDE.U32 UR6, UR5, UR32, URZ ;  /* 0x00000020050672a5 */ /* 0x010fe2000f8e00ff */
[----:B------:R-:W1:Y:S01]  /*1e80*/  LDCU UR10, c[0x0][0x4ec] ;  /* 0x00009d80ff0a77ac */ /* 0x000e620008000800 */
[----:B------:R-:W4:Y:S05]  /*1e90*/  LDCU UR46, c[0x0][0x38c] ;  /* 0x00007180ff2e77ac */ /* 0x000f2a0008000800 */
[----:B------:R-:W-:Y:S01]  /*1ea0*/  UMOV UR4, UR7 ;  /* 0x0000000700047c82 */ /* 0x000fe20008000000 */
[----:B------:R-:W1:Y:S01]  /*1eb0*/  LDCU UR23, c[0x0][0x4cc] ;  /* 0x00009980ff1777ac */ /* 0x000e620008000800 */
[----:B------:R-:W-:Y:S01]  /*1ec0*/  USHF.R.U32.HI UR4, URZ, UR33, UR4 ;  /* 0x00000021ff047299 */ /* 0x000fe20008011604 */
[----:B------:R-:W1:Y:S03]  /*1ed0*/  LDCU.64 UR40, c[0x0][0x390] ;  /* 0x00007200ff2877ac */ /* 0x000e660008000a00 */
[----:B------:R-:W-:-:S02]  /*1ee0*/  USEL UR4, UR5, UR4, !UP0 ;  /* 0x0000000405047287 */ /* 0x000fc4000c000000 */
[----:B------:R-:W-:Y:S02]  /*1ef0*/  UISETP.NE.AND UP0, UPT, UR34, 0x1, UPT ;  /* 0x000000012200788c */ /* 0x000fe4000bf05270 */
[----:B------:R-:W-:Y:S01]  /*1f00*/  UIMAD.WIDE.U32 UR6, UR4, UR35, URZ ;  /* 0x00000023040672a5 */ /* 0x000fe2000f8e00ff */
[----:B------:R-:W1:Y:S01]  /*1f10*/  LDCU.64 UR24, c[0x0][0x4d0] ;  /* 0x00009a00ff1877ac */ /* 0x000e620008000a00 */
[----:B------:R-:W-:-:S05]  /*1f20*/  UIADD3 UR38, UPT, UPT, UR51, UR38, URZ ;  /* 0x0000002633267290 */ /* 0x000fca000fffe0ff */
[----:B------:R-:W-:Y:S01]  /*1f30*/  UMOV UR6, UR7 ;  /* 0x0000000700067c82 */ /* 0x000fe20008000000 */
[----:B------:R-:W-:Y:S02]  /*1f40*/  UIADD3 UR7, UPT, UPT, -UR5, URZ, URZ ;  /* 0x000000ff05077290 */ /* 0x000fe4000fffe1ff */
[----:B---3--:R-:W-:Y:S02]  /*1f50*/  USHF.R.U32.HI UR6, URZ, UR9, UR6 ;  /* 0x00000009ff067299 */ /* 0x008fe40008011606 */
[----:B------:R-:W-:Y:S02]  /*1f60*/  UIMAD UR7, UR8, UR7, UR44 ;  /* 0x00000007080772a4 */ /* 0x000fe4000f8e022c */
[----:B------:R-:W-:Y:S02]  /*1f70*/  USEL UR14, UR4, UR6, !UP0 ;  /* 0x00000006040e7287 */ /* 0x000fe4000c000000 */
[----:B------:R-:W-:Y:S02]  /*1f80*/  UIADD3 UR6, UPT, UPT, -UR4, URZ, URZ ;  /* 0x000000ff04067290 */ /* 0x000fe4000fffe1ff */
[----:B------:R-:W-:-:S02]  /*1f90*/  UIADD3 UR9, UPT, UPT, -UR14, URZ, URZ ;  /* 0x000000ff0e097290 */ /* 0x000fc4000fffe1ff */
[----:B------:R-:W-:Y:S02]  /*1fa0*/  UIMAD UR12, UR11, UR6, UR5 ;  /* 0x000000060b0c72a4 */ /* 0x000fe4000f8e0205 */
[----:B------:R-:W-:Y:S02]  /*1fb0*/  UIMAD UR9, UR34, UR9, UR4 ;  /* 0x00000009220972a4 */ /* 0x000fe4000f8e0204 */
[----:B-1----:R-:W-:Y:S01]  /*1fc0*/  UIMAD UR11, UR7, UR28, UR10 ;  /* 0x0000001c070b72a4 */ /* 0x002fe2000f8e020a */
[----:B------:R-:W1:Y:S02]  /*1fd0*/  LDCU.64 UR4, c[0x0][0x4f8] ;  /* 0x00009f00ff0477ac */ /* 0x000e640008000a00 */
[----:B------:R-:W3:Y:S01]  /*1fe0*/  LDCU UR6, c[0x0][0x500] ;  /* 0x0000a000ff0677ac */ /* 0x000ee20008000800 */
[----:B------:R-:W-:Y:S02]  /*1ff0*/  UIMAD UR12, UR12, UR29, UR16 ;  /* 0x0000001d0c0c72a4 */ /* 0x000fe4000f8e0210 */
[----:B------:R-:W-:Y:S01]  /*2000*/  UIMAD UR13, UR9, UR13, UR17 ;  /* 0x0000000d090d72a4 */ /* 0x000fe2000f8e0211 */
[----:B------:R-:W-:Y:S01]  /*2010*/  UMOV UR37, UR51 ;  /* 0x0000003300257c82 */ /* 0x000fe20008000000 */
[----:B----4-:R-:W-:-:S10]  /*2020*/  UMOV UR7, UR31 ;  /* 0x0000001f00077c82 */ /* 0x010fd40008000000 */
.L_x_29:
[----:B------:R-:W-:Y:S01]  /*2030*/  @!P3 MOV R3, 0x3000 ;  /* 0x000030000003b802 */ /* 0x000fe20000000f00 */
[----:B------:R-:W-:Y:S01]  /*2040*/  ULEA UR9, UR7, UR30, 0x3 ;  /* 0x0000001e07097291 */ /* 0x000fe2000f8e18ff */
[----:B-12---:R-:W-:Y:S11]  /*2050*/  @P0 BRA `(.L_x_25) ;  /* 0x0000000000100947 */ /* 0x006ff60003800000 */
[----:B------:R-:W-:Y:S04]  /*2060*/  MOV R0, UR26 ;  /* 0x0000001a00007c02 */ /* 0x000fe80008000f00 */
[----:B------:R-:W-:Y:S04]  /*2070*/  SHF.L.U32 R5, R0, 0x1f, RZ ;  /* 0x0000001f00057819 */ /* 0x000fe800000006ff */
[----:B------:R-:W2:Y:S02]  /*2080*/  SYNCS.PHASECHK.TRANS64.TRYWAIT P0, [UR9+0x88], R5 ;  /* 0x00008805ff0075a7 */ /* 0x000ea40008001109 */
[----:B--2---:R-:W-:Y:S05]  /*2090*/  @!P0 BRA `(.L_x_26) ;  /* 0x0000006400308947 */ /* 0x004fea0003800000 */
.L_x_25:
[----:B------:R4:W-:Y:S01]  /*20a0*/  @!P3 SYNCS.ARRIVE.TRANS64 RZ, [UR9], R3 ;  /* 0x00000003ffffb9a7 */ /* 0x0009e20008000009 */
[----:B------:R-:W-:Y:S04]  /*20b0*/  BSSY.RECONVERGENT B0, `(.L_x_27) ;  /* 0x0000003000007945 */ /* 0x000fe80003800200 */
[----:B------:R-:W-:Y:S05]  /*20c0*/  @P2 BRA `(.L_x_28) ;  /* 0x0000000000042947 */ /* 0x000fea0003800000 */
[----:B-1-3--:R-:W-:Y:S05]  /*20d0*/  BPT.TRAP 0x1 ;  /* 0x000000040000795c */ /* 0x00afea0000300000 */
.L_x_28:
[----:B-1-3--:R-:W-:Y:S05]  /*20e0*/  BSYNC.RECONVERGENT B0 ;  /* 0x0000000000007941 */ /* 0x00afea0003800200 */
.L_x_27:
[----:B------:R-:W-:Y:S02]  /*20f0*/  UIADD3 UR8, UPT, UPT, UR7, 0x1, URZ ;  /* 0x0000000107087890 */ /* 0x000fe4000fffe0ff */
[----:B------:R-:W-:Y:S02]  /*2100*/  UIMAD UR16, UR20, UR23, UR4 ;  /* 0x00000017141072a4 */ /* 0x000fe4000f8e0204 */
[----:B------:R-:W-:Y:S02]  /*2110*/  UISETP.NE.AND UP0, UPT, UR8, 0x11, UPT ;  /* 0x000000110800788c */ /* 0x000fe4000bf05270 */
[----:B------:R-:W-:Y:S02]  /*2120*/  UIMAD UR15, UR21, UR24, UR5 ;  /* 0x00000018150f72a4 */ /* 0x000fe4000f8e0205 */
[----:B------:R-:W-:Y:S02]  /*2130*/  USEL UR10, URZ, 0x1, UP0 ;  /* 0x00000001ff0a7887 */ /* 0x000fe40008000000 */
[----:B------:R-:W-:Y:S02]  /*2140*/  USEL UR31, UR8, URZ, UP0 ;  /* 0x000000ff081f7287 */ /* 0x000fe40008000000 */
[----:B------:R-:W-:Y:S02]  /*2150*/  ULOP3.LUT UR26, UR26, UR10, URZ, 0x3c, !UPT ;  /* 0x0000000a1a1a7292 */ /* 0x000fe4000f8e3cff */
[----:B------:R-:W-:Y:S02]  /*2160*/  ULEA UR8, UR31, UR30, 0x3 ;  /* 0x0000001e1f087291 */ /* 0x000fe4000f8e18ff */
[----:B------:R-:W-:Y:S02]  /*2170*/  ULEA UR18, UR7, UR30, 0xd ;  /* 0x0000001e07127291 */ /* 0x000fe4000f8e68ff */
[----:B------:R-:W-:Y:S01]  /*2180*/  ULEA UR15, UR15, UR16, 0x5 ;  /* 0x000000100f0f7291 */ /* 0x000fe2000f8e28ff */
[----:B--2---:R-:W-:Y:S01]  /*2190*/  MOV R0, UR26 ;  /* 0x0000001a00007c02 */ /* 0x004fe20008000f00 */
[----:B------:R-:W-:Y:S02]  /*21a0*/  UIADD3 UR34, UP0, UPT, UR42, 0x80, URZ ;  /* 0x000000802a227890 */ /* 0x000fe4000ff1e0ff */
[----:B------:R-:W-:Y:S01]  /*21b0*/  USHF.L.U32 UR10, UR27, 0x6, URZ ;  /* 0x000000061b0a7899 */ /* 0x000fe200080006ff */
[----:B----4-:R-:W-:Y:S01]  /*21c0*/  SHF.L.U32 R3, R0, 0x1f, RZ ;  /* 0x0000001f00037819 */ /* 0x010fe200000006ff */
[----:B------:R-:W-:Y:S02]  /*21d0*/  UIADD3.X UR35, UPT, UPT, URZ, UR43, URZ, UP0, !UPT ;  /* 0x0000002bff237290 */ /* 0x000fe400087fe4ff */
[----:B------:R-:W-:Y:S01]  /*21e0*/  UIADD3 UR32, UP3, UPT, UR42, 0x200, URZ ;  /* 0x000002002a207890 */ /* 0x000fe2000ff7e0ff */
[----:B------:R4:W1:Y:S01]  /*21f0*/  SYNCS.PHASECHK.TRANS64.TRYWAIT P0, [UR8+0x88], R3 ;  /* 0x00008803ff0075a7 */ /* 0x0008620008001108 */
[----:B------:R-:W-:Y:S02]  /*2200*/  ULEA UR8, UR7, UR30, 0xc ;  /* 0x0000001e07087291 */ /* 0x000fe4000f8e60ff */
[----:B------:R-:W-:Y:S02]  /*2210*/  UIMAD UR7, UR22, UR25, UR6 ;  /* 0x00000019160772a4 */ /* 0x000fe4000f8e0206 */
[----:B------:R-:W-:Y:S02]  /*2220*/  UIADD3 UR8, UPT, UPT, UR8, 0x4400, URZ ;  /* 0x0000440008087890 */ /* 0x000fe4000fffe0ff */
[----:B------:R-:W-:Y:S02]  /*2230*/  ULEA UR7, UR7, UR15, 0xa ;  /* 0x0000000f07077291 */ /* 0x000fe4000f8e50ff */
[----:B------:R-:W-:Y:S02]  /*2240*/  UIADD3.X UR33, UPT, UPT, URZ, UR43, URZ, UP3, !UPT ;  /* 0x0000002bff217290 */ /* 0x000fe40009ffe4ff */
[----:B------:R-:W-:Y:S02]  /*2250*/  UPRMT UR7, UR7, 0x5410, URZ ;  /* 0x0000541007077896 */ /* 0x000fe400080000ff */
[----:B------:R-:W-:Y:S02]  /*2260*/  UIADD3 UR16, UPT, UPT, UR18, 0x15400, URZ ;  /* 0x0001540012107890 */ /* 0x000fe4000fffe0ff */
[----:B------:R-:W-:Y:S02]  /*2270*/  UIADD3 UR36, UPT, UPT, UR20, 0x1, URZ ;  /* 0x0000000114247890 */ /* 0x000fe4000fffe0ff */
[----:B------:R-:W-:Y:S02]  /*2280*/  UIADD3 UR29, UPT, UPT, UR21, 0x1, URZ ;  /* 0x00000001151d7890 */ /* 0x000fe4000fffe0ff */
[----:B------:R-:W-:Y:S01]  /*2290*/  UISETP.NE.AND UP2, UPT, UR36, UR46, UPT ;  /* 0x0000002e2400728c */ /* 0x000fe2000bf45270 */
[----:B------:R2:W-:Y:S01]  /*22a0*/  UTMALDG.5D.IM2COL [UR8], [UR34], UR7 ;  /* 0x00000008220073b4 */ /* 0x0005e20008060007 */
[----:B------:R-:W-:Y:S01]  /*22b0*/  UIADD3 UR28, UPT, UPT, UR22, 0x1, URZ ;  /* 0x00000001161c7890 */ /* 0x000fe2000fffe0ff */
[----:B------:R-:W-:Y:S01]  /*22c0*/  UMOV UR44, 0x0 ;  /* 0x00000000002c7882 */ /* 0x000fe20000000000 */
[----:B------:R-:W-:Y:S01]  /*22d0*/  UMOV UR45, 0x10000000 ;  /* 0x10000000002d7882 */ /* 0x000fe20000000000 */
[----:B------:R-:W-:Y:S01]  /*22e0*/  UMOV UR17, UR9 ;  /* 0x0000000900117c82 */ /* 0x000fe20008000000 */
[----:B------:R-:W-:Y:S02]  /*22f0*/  UMOV UR18, UR10 ;  /* 0x0000000a00127c82 */ /* 0x000fe40008000000 */
[----:B------:R3:W-:Y:S03]  /*2300*/  UTMALDG.5D [UR16], [UR32], desc[UR44] ;  /* 0x00002c10200075b4 */ /* 0x0007e60008021000 */
[----:B------:R-:W-:Y:S04]  /*2310*/  @UP2 UIADD3 UR29, UPT, UPT, UR21, URZ, URZ ;  /* 0x000000ff151d2290 */ /* 0x000fe8000fffe0ff */
[----:B------:R-:W-:Y:S11]  /*2320*/  UISETP.NE.AND UP1, UPT, UR29, UR40, UPT ;  /* 0x000000281d00728c */ /* 0x000ff6000bf25270 */
[----:B------:R-:W-:Y:S04]  /*2330*/  @UP1 UIADD3 UR28, UPT, UPT, UR22, URZ, URZ ;  /* 0x000000ff161c1290 */ /* 0x000fe8000fffe0ff */
[----:B------:R-:W-:Y:S02]  /*2340*/  UISETP.NE.AND UP0, UPT, UR28, UR41, UPT ;  /* 0x000000291c00728c */ /* 0x000fe4000bf05270 */
[----:B--2---:R-:W-:Y:S09]  /*2350*/  UIADD3 UR8, UPT, UPT, UR27, 0x1, URZ ;  /* 0x000000011b087890 */ /* 0x004ff2000fffe0ff */
[----:B------:R-:W-:Y:S02]  /*2360*/  @UP0 UIADD3 UR8, UPT, UPT, UR27, URZ, URZ ;  /* 0x000000ff1b080290 */ /* 0x000fe4000fffe0ff */
[----:B------:R-:W-:Y:S05]  /*2370*/  UIADD3 UR7, UPT, UPT, UR37, -0x1, URZ ;  /* 0xffffffff25077890 */ /* 0x000fea000fffe0ff */
[----:B------:R-:W-:Y:S01]  /*2380*/  UMOV UR27, UR8 ;  /* 0x00000008001b7c82 */ /* 0x000fe20008000000 */
[----:B---3--:R-:W-:Y:S02]  /*2390*/  USEL UR22, UR28, URZ, UP0 ;  /* 0x000000ff1c167287 */ /* 0x008fe40008000000 */
[----:B------:R-:W-:Y:S02]  /*23a0*/  UISETP.GT.U32.AND UP0, UPT, UR37, 0x1, UPT ;  /* 0x000000012500788c */ /* 0x000fe4000bf04070 */
[----:B------:R-:W-:Y:S02]  /*23b0*/  USEL UR20, UR36, URZ, UP2 ;  /* 0x000000ff24147287 */ /* 0x000fe40009000000 */
[----:B------:R-:W-:Y:S01]  /*23c0*/  USEL UR21, UR29, URZ, UP1 ;  /* 0x000000ff1d157287 */ /* 0x000fe20008800000 */
[----:B------:R-:W-:Y:S01]  /*23d0*/  UMOV UR37, UR7 ;  /* 0x0000000700257c82 */ /* 0x000fe20008000000 */
[----:B------:R-:W-:Y:S03]  /*23e0*/  UMOV UR7, UR31 ;  /* 0x0000001f00077c82 */ /* 0x000fe60008000000 */
[----:B----4-:R-:W-:Y:S07]  /*23f0*/  BRA.U UP0, `(.L_x_29) ;  /* 0xfffffffd000c7547 */ /* 0x010fee000b83ffff */
.L_x_24:
[----:B------:R-:W-:Y:S01]  /*2400*/  SHF.L.U32 R3, R2, 0x1f, RZ ;  /* 0x0000001f02037819 */ /* 0x000fe200000006ff */
[----:B------:R-:W-:-:S03]  /*2410*/  NOP ;  /* 0x0000000000007918 */ /* 0x000fc60000000000 */
[----:B-12---:R-:W1:Y:S02]  /*2420*/  SYNCS.PHASECHK.TRANS64.TRYWAIT P0, [UR30+0x140], R3 ;  /* 0x00014003ff0075a7 */ /* 0x006e64000800111e */
[----:B-1----:R-:W-:Y:S05]  /*2430*/  @!P0 BRA `(.L_x_30) ;  /* 0x0000006000608947 */ /* 0x002fea0003800000 */
.L_x_115:
[----:B------:R-:W2:Y:S01]  /*2440*/  LDS.128 R4, [UR30+0x180] ;  /* 0x0001801eff047984 */ /* 0x000ea20008000c00 */
[----:B------:R-:W-:Y:S02]  /*2450*/  UIADD3 UR4, UPT, UPT, UR30, 0x148, URZ ;  /* 0x000001481e047890 */ /* 0x000fe4000fffe0ff */
[----:B------:R-:W-:Y:S01]  /*2460*/  UISETP.GE.AND UP0, UPT, UR39, 0x1, UPT ;  /* 0x000000012700788c */ /* 0x000fe2000bf06270 */
[----:B------:R-:W-:Y:S01]  /*2470*/  @!PT LDS RZ, [RZ] ;  /* 0x00000000fffff984 */ /* 0x000fe20000000800 */
[----:B------:R-:W-:Y:S01]  /*2480*/  @!PT LDS RZ, [RZ] ;  /* 0x00000000fffff984 */ /* 0x000fe20000000800 */
[----:B------:R-:W-:Y:S01]  /*2490*/  @!PT LDS RZ, [RZ] ;  /* 0x00000000fffff984 */ /* 0x000fe20000000800 */
[----:B------:R-:W-:Y:S01]  /*24a0*/  @!PT LDS RZ, [RZ] ;  /* 0x00000000fffff984 */ /* 0x000fe20000000800 */
[----:B------:R3:W-:Y:S06]  /*24b0*/  MEMBAR.ALL.CTA ;  /* 0x0000000000007992 */ /* 0x0007ec0000008000 */
[----:B---3--:R-:W3:Y:S01]  /*24c0*/  FENCE.VIEW.ASYNC.S ;  /* 0x00000000000073c6 */ /* 0x008ee20000000000 */
[----:B------:R-:W-:-:S09]  /*24d0*/  UPRMT UR4, URZ, 0x654, UR4 ;  /* 0x00000654ff047896 */ /* 0x000fd20008000004 */
[----:B---3--:R-:W-:Y:S01]  /*24e0*/  SYNCS.ARRIVE.TRANS64.RED.A1T0 RZ, [UR4], RZ ;  /* 0x000000ffffff79a7 */ /* 0x008fe20008100404 */
[----:B--2---:R-:W-:-:S13]  /*24f0*/  LOP3.LUT P0, RZ, R6, 0x1, RZ, 0xc0, !PT ;  /* 0x0000000106ff7812 */ /* 0x004fda000780c0ff */
[----:B------:R-:W-:Y:S01]  /*2500*/  VOTEU.ANY UP1, P0 ;  /* 0x0000000000ff7886 */ /* 0x000fe20000020100 */
[----:B------:R-:W-:-:S13]  /*2510*/  PLOP3.LUT P0, PT, PT, PT, UP1, 0x80, 0x8 ;  /* 0x000000000008781c */ /* 0x000fda0003f0f018 */
[----:B-1----:R-:W-:Y:S02]  /*2520*/  @P0 MOV R0, R4 ;  /* 0x0000000400000202 */ /* 0x002fe40000000f00 */
[----:B------:R-:W-:Y:S02]  /*2530*/  @P0 LOP3.LUT R4, R5, 0xffff, RZ, 0xc0, !PT ;  /* 0x0000ffff05040812 */ /* 0x000fe400078ec0ff */
[----:B------:R-:W-:Y:S02]  /*2540*/  @P0 R2UR UR6, R0 ;  /* 0x00000000000602ca */ /* 0x000fe400000e0000 */
[----:B------:R-:W-:-:S11]  /*2550*/  @P0 R2UR UR5, R4 ;  /* 0x00000000040502ca */ /* 0x000fd600000e0000 */
[----:B------:R-:W-:Y:S02]  /*2560*/  @UP1 UMOV UR49, UR6 ;  /* 0x0000000600311c82 */ /* 0x000fe40008000000 */
[----:B------:R-:W-:Y:S01]  /*2570*/  @UP1 UMOV UR48, UR5 ;  /* 0x0000000500301c82 */ /* 0x000fe20008000000 */
[----:B------:R-:W-:Y:S05]  /*2580*/  BRA.U !UP0, `(.L_x_31) ;  /* 0x0000000108d47547 */ /* 0x000fea000b800000 */
[----:B------:R-:W1:Y:S01]  /*2590*/  LDCU.128 UR16, c[0x0][0xc10] ;  /* 0x00018200ff1077ac */ /* 0x000e620008000c00 */
[----:B------:R-:W2:Y:S01]  /*25a0*/  LDCU UR20, c[0x0][0xc20] ;  /* 0x00018400ff1477ac */ /* 0x000ea20008000800 */
[----:B------:R-:W3:Y:S01]  /*25b0*/  LDCU UR13, c[0x0][0xc0c] ;  /* 0x00018180ff0d77ac */ /* 0x000ee20008000800 */
[----:B------:R-:W4:Y:S01]  /*25c0*/  LDCU.64 UR14, c[0x0][0xc28] ;  /* 0x00018500ff0e77ac */ /* 0x000f220008000a00 */
[----:B------:R-:W-:Y:S02]  /*25d0*/  UISETP.NE.AND UP3, UPT, UR39, 0x1, UPT ;  /* 0x000000012700788c */ /* 0x000fe4000bf65270 */
[----:B-1----:R-:W-:Y:S02]  /*25e0*/  UIMAD.WIDE.U32 UR4, UR52, UR19, URZ ;  /* 0x00000013340472a5 */ /* 0x002fe4000f8e00ff */
[----:B------:R-:W-:Y:S02]  /*25f0*/  UIMAD.WIDE.U32 UR6, UR53, UR16, URZ ;  /* 0x00000010350672a5 */ /* 0x000fe4000f8e00ff */
[----:B------:R-:W-:-:S02]  /*2600*/  UISETP.NE.AND UP0, UPT, UR18, 0x1, UPT ;  /* 0x000000011200788c */ /* 0x000fc4000bf05270 */
[----:B------:R-:W-:Y:S01]  /*2610*/  UIMAD.WIDE.U32 UR10, UR48, UR19, URZ ;  /* 0x00000013300a72a5 */ /* 0x000fe2000f8e00ff */
[----:B------:R-:W-:Y:S01]  /*2620*/  UMOV UR4, UR5 ;  /* 0x0000000500047c82 */ /* 0x000fe20008000000 */
[----:B---3--:R-:W-:Y:S02]  /*2630*/  UISETP.NE.AND UP2, UPT, UR13, 0x1, UPT ;  /* 0x000000010d00788c */ /* 0x008fe4000bf45270 */
[----:B--2---:R-:W-:Y:S02]  /*2640*/  USHF.R.U32.HI UR5, URZ, UR20, UR4 ;  /* 0x00000014ff057299 */ /* 0x004fe40008011604 */
[----:B------:R-:W-:Y:S01]  /*2650*/  UIMAD.WIDE.U32 UR8, UR49, UR16, URZ ;  /* 0x00000010310872a5 */ /* 0x000fe2000f8e00ff */
[----:B------:R-:W-:Y:S01]  /*2660*/  UMOV UR4, UR7 ;  /* 0x0000000700047c82 */ /* 0x000fe20008000000 */
[----:B------:R-:W-:Y:S02]  /*2670*/  USEL UR5, UR52, UR5, !UP0 ;  /* 0x0000000534057287 */ /* 0x000fe4000c000000 */
[----:B------:R-:W-:-:S02]  /*2680*/  USHF.R.U32.HI UR4, URZ, UR17, UR4 ;  /* 0x00000011ff047299 */ /* 0x000fc40008011604 */
[----:B----4-:R-:W-:Y:S02]  /*2690*/  UIMAD.WIDE.U32 UR6, UR5, UR14, URZ ;  /* 0x0000000e050672a5 */ /* 0x010fe4000f8e00ff */
[----:B------:R-:W-:Y:S01]  /*26a0*/  USEL UR12, UR53, UR4, !UP2 ;  /* 0x00000004350c7287 */ /* 0x000fe2000d000000 */
[----:B------:R-:W-:Y:S02]  /*26b0*/  UMOV UR8, UR9 ;  /* 0x0000000900087c82 */ /* 0x000fe40008000000 */
[----:B------:R-:W-:Y:S01]  /*26c0*/  UMOV UR4, UR11 ;  /* 0x0000000b00047c82 */ /* 0x000fe20008000000 */
[----:B------:R-:W-:Y:S01]  /*26d0*/  UIMAD.WIDE.U32 UR10, UR12, UR14, URZ ;  /* 0x0000000e0c0a72a5 */ /* 0x000fe2000f8e00ff */
[----:B------:R-:W-:Y:S01]  /*26e0*/  UMOV UR6, UR7 ;  /* 0x0000000700067c82 */ /* 0x000fe20008000000 */
[----:B------:R-:W-:Y:S02]  /*26f0*/  USHF.R.U32.HI UR4, URZ, UR20, UR4 ;  /* 0x00000014ff047299 */ /* 0x000fe40008011604 */
[----:B------:R-:W-:-:S02]  /*2700*/  @UP3 USHF.R.U32.HI UR5, URZ, UR15, UR6 ;  /* 0x0000000fff053299 */ /* 0x000fc40008011606 */
[----:B------:R-:W-:Y:S01]  /*2710*/  USHF.R.U32.HI UR17, URZ, UR17, UR8 ;  /* 0x00000011ff117299 */ /* 0x000fe20008011608 */
[----:B------:R-:W-:Y:S01]  /*2720*/  UMOV UR6, UR11 ;  /* 0x0000000b00067c82 */ /* 0x000fe20008000000 */
[----:B------:R-:W-:Y:S02]  /*2730*/  USEL UR4, UR48, UR4, !UP0 ;  /* 0x0000000430047287 */ /* 0x000fe4000c000000 */
[----:B------:R-:W-:Y:S02]  /*2740*/  @UP3 USHF.R.U32.HI UR12, URZ, UR15, UR6 ;  /* 0x0000000fff0c3299 */ /* 0x000fe40008011606 */
[----:B------:R-:W-:Y:S02]  /*2750*/  UIMAD UR6, UR39, UR5, URZ ;  /* 0x00000005270672a4 */ /* 0x000fe4000f8e02ff */
[----:B------:R-:W-:Y:S02]  /*2760*/  USEL UR5, UR49, UR17, !UP2 ;  /* 0x0000001131057287 */ /* 0x000fe4000d000000 */
[----:B------:R-:W-:-:S02]  /*2770*/  UIMAD UR8, UR39, UR12, URZ ;  /* 0x0000000c270872a4 */ /* 0x000fc4000f8e02ff */
[----:B------:R-:W-:Y:S02]  /*2780*/  UISETP.GE.AND UP0, UPT, UR4, UR6, UPT ;  /* 0x000000060400728c */ /* 0x000fe4000bf06270 */
[----:B------:R-:W-:Y:S02]  /*2790*/  UIMAD.WIDE.U32 UR6, UR4, UR14, URZ ;  /* 0x0000000e040672a5 */ /* 0x000fe4000f8e00ff */
[----:B------:R-:W-:Y:S02]  /*27a0*/  UISETP.GE.OR UP0, UPT, UR5, UR8, UP0 ;  /* 0x000000080500728c */ /* 0x000fe40008706670 */
[----:B------:R-:W-:Y:S02]  /*27b0*/  UIMAD.WIDE.U32 UR8, UR5, UR14, URZ ;  /* 0x0000000e050872a5 */ /* 0x000fe4000f8e00ff */
[----:B------:R-:W-:Y:S01]  /*27c0*/  UIADD3 UR10, UPT, UPT, -UR4, URZ, URZ ;  /* 0x000000ff040a7290 */ /* 0x000fe2000fffe1ff */
[----:B------:R-:W-:Y:S02]  /*27d0*/  UMOV UR6, UR7 ;  /* 0x0000000700067c82 */ /* 0x000fe40008000000 */
[----:B------:R-:W-:-:S02]  /*27e0*/  USHF.R.U32.HI UR6, URZ, UR15, UR6 ;  /* 0x0000000fff067299 */ /* 0x000fc40008011606 */
[----:B------:R-:W-:Y:S02]  /*27f0*/  UIMAD UR10, UR18, UR10, UR48 ;  /* 0x0000000a120a72a4 */ /* 0x000fe4000f8e0230 */
[----:B------:R-:W-:Y:S01]  /*2800*/  USEL UR6, UR4, UR6, !UP3 ;  /* 0x0000000604067287 */ /* 0x000fe2000d800000 */
[----:B------:R-:W-:Y:S01]  /*2810*/  @!UP0 UMOV UR7, UR9 ;  /* 0x0000000900078c82 */ /* 0x000fe20008000000 */
[----:B------:R-:W-:Y:S02]  /*2820*/  UIADD3 UR9, UPT, UPT, -UR5, URZ, URZ ;  /* 0x000000ff05097290 */ /* 0x000fe4000fffe1ff */
[----:B------:R-:W-:Y:S02]  /*2830*/  @!UP0 USHF.R.U32.HI UR7, URZ, UR15, UR7 ;  /* 0x0000000fff078299 */ /* 0x000fe40008011607 */
[----:B------:R-:W-:Y:S02]  /*2840*/  UIADD3 UR8, UPT, UPT, -UR6, URZ, URZ ;  /* 0x000000ff06087290 */ /* 0x000fe4000fffe1ff */
[----:B------:R-:W-:-:S02]  /*2850*/  @!UP0 USEL UR7, UR5, UR7, !UP3 ;  /* 0x0000000705078287 */ /* 0x000fc4000d800000 */
[----:B------:R-:W-:Y:S02]  /*2860*/  UIMAD UR8, UR39, UR8, UR4 ;  /* 0x00000008270872a4 */ /* 0x000fe4000f8e0204 */
[----:B------:R-:W-:Y:S02]  /*2870*/  @!UP0 UIADD3 UR6, UPT, UPT, UR6, -UR7, URZ ;  /* 0x8000000706068290 */ /* 0x000fe4000fffe0ff */
[----:B------:R-:W-:Y:S02]  /*2880*/  @!UP0 UIMAD UR7, UR8, UR12, UR7 ;  /* 0x0000000c080782a4 */ /* 0x000fe4000f8e0207 */
[----:B------:R-:W-:Y:S02]  /*2890*/  @!UP0 UIMAD UR4, UR39, UR6, UR5 ;  /* 0x00000006270482a4 */ /* 0x000fe4000f8e0205 */
[----:B------:R-:W-:Y:S02]  /*28a0*/  UIMAD UR6, UR13, UR9, UR49 ;  /* 0x000000090d0672a4 */ /* 0x000fe4000f8e0231 */
[----:B------:R-:W-:Y:S01]  /*28b0*/  UIMAD UR48, UR4, UR18, UR10 ;  /* 0x00000012043072a4 */ /* 0x000fe2000f8e020a */
[----:B------:R-:W-:-:S02]  /*28c0*/  @!UP0 UMOV UR5, UR7 ;  /* 0x0000000700058c82 */ /* 0x000fc40008000000 */
[----:B------:R-:W-:-:S12]  /*28d0*/  UIMAD UR49, UR5, UR13, UR6 ;  /* 0x0000000d053172a4 */ /* 0x000fd8000f8e0206 */
.L_x_31:
        /* <DEDUP_REMOVED lines=20> */
.L_x_32:
[----:B------:R-:W-:Y:S01]  /*2a20*/  R2UR UR5, R86 ;  /* 0x00000000560572ca */ /* 0x000fe200000e0000 */
[----:B------:R-:W-:Y:S01]  /*2a30*/  UMOV UR36, UR38 ;  /* 0x0000002600247c82 */ /* 0x000fe20008000000 */
[----:B------:R-:W-:Y:S02]  /*2a40*/  R2UR UR4, R73 ;  /* 0x00000000490472ca */ /* 0x000fe400000e0000 */
[----:B------:R-:W-:Y:S02]  /*2a50*/  PLOP3.LUT P1, PT, PT, PT, PT, 0x80, 0x8 ;  /* 0x000000000008781c */ /* 0x000fe40003f2f070 */
[----:B------:R-:W-:-:S07]  /*2a60*/  LOP3.LUT R2, R2, 0x1, RZ, 0x3c, !PT ;  /* 0x0000000102027812 */ /* 0x000fce00078e3cff */
[----:B------:R-:W-:Y:S02]  /*2a70*/  UIADD3 UR50, UPT, UPT, UR49, UR5, URZ ;  /* 0x0000000531327290 */ /* 0x000fe4000fffe0ff */
[----:B------:R-:W-:Y:S01]  /*2a80*/  UIADD3 UR24, UPT, UPT, UR48, UR4, URZ ;  /* 0x0000000430187290 */ /* 0x000fe2000fffe0ff */
[----:B------:R-:W-:Y:S11]  /*2a90*/  BRA.U UP1, `(.L_x_33) ;  /* 0xffffffe901d87547 */ /* 0x000ff6000b83ffff */
[----:B------:R-:W-:Y:S01]  /*2aa0*/  UIADD3 UR30, UPT, UPT, UR30, 0x88, URZ ;  /* 0x000000881e1e7890 */ /* 0x000fe2000fffe0ff */
[----:B------:R-:W-:-:S03]  /*2ab0*/  MOV R3, UR26 ;  /* 0x0000001a00037c02 */ /* 0x000fc60008000f00 */
[----:B------:R-:W-:Y:S01]  /*2ac0*/  ULEA UR4, UR31, UR30, 0x3 ;  /* 0x0000001e1f047291 */ /* 0x000fe2000f8e18ff */
[----:B------:R-:W-:-:S08]  /*2ad0*/  SHF.L.U32 R3, R3, 0x1f, RZ ;  /* 0x0000001f03037819 */ /* 0x000fd000000006ff */
[----:B------:R-:W1:Y:S02]  /*2ae0*/  SYNCS.PHASECHK.TRANS64.TRYWAIT P0, [UR4], R3 ;  /* 0x00000003ff0075a7 */ /* 0x000e640008001104 */
[----:B-1----:R-:W-:Y:S05]  /*2af0*/  @!P0 BRA `(.L_x_34) ;  /* 0x0000005800c88947 */ /* 0x002fea0003800000 */
.L_x_117:
[----:B------:R-:W-:-:S04]  /*2b00*/  UIADD3 UR4, UPT, UPT, UR31, 0x1, URZ ;  /* 0x000000011f047890 */ /* 0x000fc8000fffe0ff */
[----:B------:R-:W-:-:S04]  /*2b10*/  UISETP.NE.AND UP0, UPT, UR4, 0x11, UPT ;  /* 0x000000110400788c */ /* 0x000fc8000bf05270 */
[----:B------:R-:W-:Y:S02]  /*2b20*/  USEL UR5, URZ, 0x1, UP0 ;  /* 0x00000001ff057887 */ /* 0x000fe40008000000 */
[----:B------:R-:W-:Y:S02]  /*2b30*/  USEL UR4, UR4, URZ, UP0 ;  /* 0x000000ff04047287 */ /* 0x000fe40008000000 */
[----:B------:R-:W-:Y:S02]  /*2b40*/  ULOP3.LUT UR6, UR26, UR5, URZ, 0x3c, !UPT ;  /* 0x000000051a067292 */ /* 0x000fe4000f8e3cff */
[----:B------:R-:W-:-:S04]  /*2b50*/  ULEA UR5, UR4, UR30, 0x3 ;  /* 0x0000001e04057291 */ /* 0x000fc8000f8e18ff */
[----:B-1----:R-:W-:-:S04]  /*2b60*/  MOV R3, UR6 ;  /* 0x0000000600037c02 */ /* 0x002fc80008000f00 */
[----:B------:R-:W-:-:S04]  /*2b70*/  SHF.L.U32 R3, R3, 0x1f, RZ ;  /* 0x0000001f03037819 */ /* 0x000fc800000006ff */
[----:B------:R-:W1:Y:S02]  /*2b80*/  SYNCS.PHASECHK.TRANS64.TRYWAIT P0, [UR5], R3 ;  /* 0x00000003ff0075a7 */ /* 0x000e640008001105 */
[----:B-1----:R-:W-:Y:S05]  /*2b90*/  @!P0 BRA `(.L_x_35) ;  /* 0x0000005800b88947 */ /* 0x002fea0003800000 */
.L_x_119:
        /* <DEDUP_REMOVED lines=10> */
.L_x_121:
        /* <DEDUP_REMOVED lines=10> */
.L_x_123:
        /* <DEDUP_REMOVED lines=10> */
.L_x_125:
        /* <DEDUP_REMOVED lines=10> */
.L_x_127:
        /* <DEDUP_REMOVED lines=10> */
.L_x_129:
        /* <DEDUP_REMOVED lines=10> */
.L_x_131:
        /* <DEDUP_REMOVED lines=10> */
.L_x_133:
        /* <DEDUP_REMOVED lines=10> */
.L_x_135:
        /* <DEDUP_REMOVED lines=10> */
.L_x_137:
        /* <DEDUP_REMOVED lines=10> */
.L_x_139:
        /* <DEDUP_REMOVED lines=10> */
.L_x_141:
        /* <DEDUP_REMOVED lines=10> */
.L_x_143:
        /* <DEDUP_REMOVED lines=10> */
.L_x_145:
        /* <DEDUP_REMOVED lines=10> */
.L_x_147:
[----:B------:R-:W-:-:S04]  /*3460*/  UIADD3 UR4, UPT, UPT, UR4, 0x1, URZ ;  /* 0x0000000104047890 */ /* 0x000fc8000fffe0ff */
[----:B------:R-:W-:-:S04]  /*3470*/  UISETP.NE.AND UP0, UPT, UR4, 0x11, UPT ;  /* 0x000000110400788c */ /* 0x000fc8000bf05270 */
[----:B------:R-:W-:Y:S02]  /*3480*/  USEL UR5, URZ, 0x1, UP0 ;  /* 0x00000001ff057887 */ /* 0x000fe40008000000 */
[----:B------:R-:W-:Y:S02]  /*3490*/  USEL UR4, UR4, URZ, UP0 ;  /* 0x000000ff04047287 */ /* 0x000fe40008000000 */
[----:B------:R-:W-:Y:S02]  /*34a0*/  ULOP3.LUT UR5, UR6, UR5, URZ, 0x3c, !UPT ;  /* 0x0000000506057292 */ /* 0x000fe4000f8e3cff */
[----:B------:R-:W-:-:S04]  /*34b0*/  ULEA UR4, UR4, UR30, 0x3 ;  /* 0x0000001e04047291 */ /* 0x000fc8000f8e18ff */
[----:B------:R-:W-:Y:S02]  /*34c0*/  IMAD.U32 R2, RZ, RZ, UR5 ;  /* 0x00000005ff027e24 */ /* 0x000fe4000f8e00ff */
[----:B-1----:R-:W-:-:S03]  /*34d0*/  MOV R0, UR4 ;  /* 0x0000000400007c02 */ /* 0x002fc60008000f00 */
[----:B------:R-:W-:-:S07]  /*34e0*/  SHF.L.U32 R3, R2, 0x1f, RZ ;  /* 0x0000001f02037819 */ /* 0x000fce00000006ff */
.L_x_50:
[----:B-1----:R1:W2:Y:S02]  /*34f0*/  SYNCS.PHASECHK.TRANS64.TRYWAIT P0, [R0+URZ], R3 ;  /* 0x00000003000075a7 */ /* 0x0022a400080011ff */
[----:B--2---:R-:W-:Y:S05]  /*3500*/  @!P0 NANOSLEEP.SYNCS 0x989680 ;  /* 0x009896800000895d */ /* 0x004fea0003900000 */
[----:B------:R-:W2:Y:S02]  /*3510*/  @!P0 SYNCS.PHASECHK.TRANS64 P0, [R0+URZ], R3 ;  /* 0x00000003000085a7 */ /* 0x000ea400080010ff */
[----:B--2---:R-:W-:Y:S05]  /*3520*/  @P0 EXIT ;  /* 0x000000000000094d */ /* 0x004fea0003800000 */
[----:B------:R-:W-:Y:S05]  /*3530*/  BRA `(.L_x_50) ;  /* 0xfffffffc00ec7947 */ /* 0x000fea000383ffff */
.L_x_17:
[----:B------:R-:W2:Y:S02]  /*3540*/  S2UR UR4, SR_CgaCtaId ;  /* 0x00000000000479c3 */ /* 0x000ea40000008800 */
[----:B--2---:R-:W-:-:S04]  /*3550*/  UISETP.NE.AND UP0, UPT, UR4, URZ, UPT ;  /* 0x000000ff0400728c */ /* 0x004fc8000bf05270 */
[----:B------:R-:W-:-:S09]  /*3560*/  UISETP.NE.OR UP0, UPT, UR18, 0x1, UP0 ;  /* 0x000000011200788c */ /* 0x000fd20008705670 */
[----:B------:R-:W-:Y:S05]  /*3570*/  BRA.U UP0, `(.L_x_51) ;  /* 0x0000000100b47547 */ /* 0x000fea000b800000 */
[----:B------:R-:W2:Y:S01]  /*3580*/  S2UR UR5, SR_CgaCtaId ;  /* 0x00000000000579c3 */ /* 0x000ea20000008800 */
[----:B------:R-:W-:Y:S01]  /*3590*/  UMOV UR4, 0x400 ;  /* 0x0000040000047882 */ /* 0x000fe20000000000 */
[----:B------:R-:W-:Y:S01]  /*35a0*/  HFMA2 R3, -RZ, RZ, 0, 5.9604644775390625e-08 ;  /* 0x00000001ff037431 */ /* 0x000fe200000001ff */
[----:B------:R-:W-:Y:S01]  /*35b0*/  ISETP.NE.AND P0, PT, R0, RZ, PT ;  /* 0x000000ff0000720c */ /* 0x000fe20003f05270 */
[----:B------:R-:W-:Y:S01]  /*35c0*/  IMAD.MOV.U32 R8, RZ, RZ, RZ ;  /* 0x000000ffff087224 */ /* 0x000fe200078e00ff */
[----:B--2---:R-:W-:-:S04]  /*35d0*/  ULEA UR4, UR5, UR4, 0x18 ;  /* 0x0000000405047291 */ /* 0x004fc8000f8ec0ff */
[----:B------:R-:W-:Y:S02]  /*35e0*/  UIADD3 UR5, UPT, UPT, UR4, 0x148, URZ ;  /* 0x0000014804057890 */ /* 0x000fe4000fffe0ff */
[----:B------:R-:W-:Y:S02]  /*35f0*/  UIADD3 UR8, UPT, UPT, UR4, 0x140, URZ ;  /* 0x0000014004087890 */ /* 0x000fe4000fffe0ff */
[----:B------:R-:W-:-:S12]  /*3600*/  UPRMT UR5, URZ, 0x654, UR5 ;  /* 0x00000654ff057896 */ /* 0x000fd80008000005 */
.L_x_54:
[----:B------:R-:W-:Y:S01]  /*3610*/  SHF.L.U32 R7, R3, 0x1f, RZ ;  /* 0x0000001f03077819 */ /* 0x000fe200000006ff */
[----:B------:R-:W-:Y:S02]  /*3620*/  IMAD.U32 R9, RZ, RZ, UR8 ;  /* 0x00000008ff097e24 */ /* 0x000fe4000f8e00ff */
[----:B------:R-:W-:Y:S01]  /*3630*/  @!P0 IMAD.MOV.U32 R5, RZ, RZ, 0x10 ;  /* 0x00000010ff058424 */ /* 0x000fe200078e00ff */
[----:B------:R-:W2:Y:S02]  /*3640*/  SYNCS.PHASECHK.TRANS64.TRYWAIT P1, [UR4+0x148], R7 ;  /* 0x00014807ff0075a7 */ /* 0x000ea40008021104 */
[----:B------:R-:W-:-:S04]  /*3650*/  PRMT R9, R0, 0x654, R9 ;  /* 0x0000065400097816 */ /* 0x000fc80000000009 */
[----:B------:R-:W-:Y:S01]  /*3660*/  SEL R2, R9, R2, !P0 ;  /* 0x0000000209027207 */ /* 0x000fe20004000000 */
[----:B--2---:R-:W-:Y:S06]  /*3670*/  @!P1 BRA `(.L_x_52) ;  /* 0x0000005400689947 */ /* 0x004fec0003800000 */
.L_x_149:
[----:B------:R-:W-:Y:S01]  /*3680*/  UIADD3 UR6, UPT, UPT, UR4, 0x180, URZ ;  /* 0x0000018004067890 */ /* 0x000fe2000fffe0ff */
[----:B------:R3:W-:Y:S01]  /*3690*/  @!P0 SYNCS.ARRIVE.TRANS64.RED RZ, [R2+URZ], R5 ;  /* 0x0000000502ff89a7 */ /* 0x0007e200080004ff */
[----:B------:R-:W-:Y:S01]  /*36a0*/  UIADD3 UR7, UPT, UPT, UR4, 0x140, URZ ;  /* 0x0000014004077890 */ /* 0x000fe2000fffe0ff */
[----:B------:R-:W-:-:S08]  /*36b0*/  LOP3.LUT R3, R3, 0x1, RZ, 0x3c, !PT ;  /* 0x0000000103037812 */ /* 0x000fd000078e3cff */
[----:B------:R-:W-:Y:S06]  /*36c0*/  UGETNEXTWORKID.BROADCAST [UR6], [UR7] ;  /* 0x00000000060073ca */ /* 0x000fec0008000100 */
[----:B---3--:R-:W-:-:S04]  /*36d0*/  SHF.L.U32 R5, R8, 0x1f, RZ ;  /* 0x0000001f08057819 */ /* 0x008fc800000006ff */
[----:B------:R-:W3:Y:S02]  /*36e0*/  SYNCS.PHASECHK.TRANS64.TRYWAIT P1, [UR4+0x140], R5 ;  /* 0x00014005ff0075a7 */ /* 0x000ee40008021104 */
[----:B---3--:R-:W-:Y:S05]  /*36f0*/  @!P1 BRA `(.L_x_53) ;  /* 0x0000005400609947 */ /* 0x008fea0003800000 */
.L_x_151:
[----:B--2---:R-:W2:Y:S01]  /*3700*/  LDS.128 R4, [UR4+0x180] ;  /* 0x00018004ff047984 */ /* 0x004ea20008000c00 */
[----:B------:R-:W-:Y:S01]  /*3710*/  LOP3.LUT R8, R8, 0x1, RZ, 0x3c, !PT ;  /* 0x0000000108087812 */ /* 0x000fe200078e3cff */
[----:B------:R-:W-:Y:S01]  /*3720*/  @!PT LDS RZ, [RZ] ;  /* 0x00000000fffff984 */ /* 0x000fe20000000800 */
[----:B------:R-:W-:Y:S01]  /*3730*/  @!PT LDS RZ, [RZ] ;  /* 0x00000000fffff984 */ /* 0x000fe20000000800 */
[----:B------:R-:W-:Y:S01]  /*3740*/  @!PT LDS RZ, [RZ] ;  /* 0x00000000fffff984 */ /* 0x000fe20000000800 */
[----:B------:R-:W-:Y:S01]  /*3750*/  @!PT LDS RZ, [RZ] ;  /* 0x00000000fffff984 */ /* 0x000fe20000000800 */
[----:B------:R3:W-:Y:S06]  /*3760*/  MEMBAR.ALL.CTA ;  /* 0x0000000000007992 */ /* 0x0007ec0000008000 */
[----:B---3--:R-:W3:Y:S02]  /*3770*/  FENCE.VIEW.ASYNC.S ;  /* 0x00000000000073c6 */ /* 0x008ee40000000000 */
[----:B---3--:R-:W-:Y:S01]  /*3780*/  SYNCS.ARRIVE.TRANS64.RED.A1T0 RZ, [UR5], RZ ;  /* 0x000000ffffff79a7 */ /* 0x008fe20008100405 */
[----:B--2---:R-:W-:-:S13]  /*3790*/  LOP3.LUT P1, RZ, R6, 0x1, RZ, 0xc0, !PT ;  /* 0x0000000106ff7812 */ /* 0x004fda000782c0ff */
[----:B------:R-:W-:Y:S05]  /*37a0*/  @P1 BRA `(.L_x_54) ;  /* 0xfffffffc00981947 */ /* 0x000fea000383ffff */
[----:B------:R-:W-:-:S04]  /*37b0*/  SHF.L.U32 R0, R3, 0x1f, RZ ;  /* 0x0000001f03007819 */ /* 0x000fc800000006ff */
[----:B------:R-:W2:Y:S02]  /*37c0*/  SYNCS.PHASECHK.TRANS64 P0, [UR4+0x148], R0 ;  /* 0x00014800ff0075a7 */ /* 0x000ea40008001004 */
[----:B-12---:R-:W-:Y:S05]  /*37d0*/  @P0 EXIT ;  /* 0x000000000000094d */ /* 0x006fea0003800000 */
[----:B------:R-:W-:-:S07]  /*37e0*/  MOV R0, UR4 ;  /* 0x0000000400007c02 */ /* 0x000fce0008000f00 */
.L_x_55:
[----:B-1----:R-:W-:-:S04]  /*37f0*/  SHF.L.U32 R5, R3, 0x1f, RZ ;  /* 0x0000001f03057819 */ /* 0x002fc800000006ff */
[----:B------:R1:W2:Y:S03]  /*3800*/  SYNCS.PHASECHK.TRANS64.TRYWAIT P0, [R0+URZ+0x148], R5 ;  /* 0x00014805000075a7 */ /* 0x0002a600080011ff */
[----:B--2---:R-:W-:Y:S05]  /*3810*/  @!P0 NANOSLEEP.SYNCS 0x989680 ;  /* 0x009896800000895d */ /* 0x004fea0003900000 */
[----:B------:R-:W2:Y:S02]  /*3820*/  @!P0 SYNCS.PHASECHK.TRANS64 P0, [R0+URZ+0x148], R5 ;  /* 0x00014805000085a7 */ /* 0x000ea400080010ff */
[----:B--2---:R-:W-:Y:S05]  /*3830*/  @P0 EXIT ;  /* 0x000000000000094d */ /* 0x004fea0003800000 */
[----:B------:R-:W-:Y:S05]  /*3840*/  BRA `(.L_x_55) ;  /* 0xfffffffc00e87947 */ /* 0x000fea000383ffff */
.L_x_51:
[----:B------:R-:W-:-:S09]  /*3850*/  UISETP.NE.AND UP0, UPT, UR18, URZ, UPT ;  /* 0x000000ff1200728c */ /* 0x000fd2000bf05270 */
[----:B------:R-:W-:Y:S05]  /*3860*/  BRA.U UP0, `(.L_x_56) ;  /* 0x0000000d00487547 */ /* 0x000fea000b800000 */
[----:B------:R-:W2:Y:S01]  /*3870*/  S2UR UR7, SR_CgaCtaId ;  /* 0x00000000000779c3 */ /* 0x000ea20000008800 */
[----:B------:R-:W-:Y:S01]  /*3880*/  UMOV UR4, 0x40 ;  /* 0x0000004000047882 */ /* 0x000fe20000000000 */
[----:B------:R-:W-:Y:S01]  /*3890*/  NOP ;  /* 0x0000000000007918 */ /* 0x000fe20000000000 */
[----:B------:R-:W-:Y:S01]  /*38a0*/  UMOV UR6, 0x400 ;  /* 0x0000040000067882 */ /* 0x000fe20000000000 */
[----:B--2---:R-:W-:Y:S02]  /*38b0*/  ULEA UR5, UR7, UR4, 0x18 ;  /* 0x0000000407057291 */ /* 0x004fe4000f8ec0ff */
[----:B------:R-:W-:-:S07]  /*38c0*/  ULEA UR6, UR7, UR6, 0x18 ;  /* 0x0000000607067291 */ /* 0x000fce000f8ec0ff */
[----:B------:R-:W2:Y:S02]  /*38d0*/  LDS.U8 R0, [UR5+0x1c] ;  /* 0x00001c05ff007984 */ /* 0x000ea40008000000 */
[----:B--2---:R-:W-:-:S13]  /*38e0*/  ISETP.NE.AND P0, PT, R0, RZ, PT ;  /* 0x000000ff0000720c */ /* 0x004fda0003f05270 */
[----:B------:R-:W-:Y:S05]  /*38f0*/  @P0 BRA `(.L_x_57) ;  /* 0x0000000000580947 */ /* 0x000fea0003800000 */
[----:B------:R-:W-:-:S13]  /*3900*/  ELECT P0, URZ, PT ;  /* 0x0000000000ff782f */ /* 0x000fda0003800000 */
[----:B------:R-:W-:Y:S05]  /*3910*/  @!P0 BRA `(.L_x_58) ;  /* 0x0000000000608947 */ /* 0x000fea0003800000 */
[----:B------:R-:W-:Y:S01]  /*3920*/  UMOV UR4, 0x10 ;  /* 0x0000001000047882 */ /* 0x000fe20000000000 */
[----:B------:R-:W-:Y:S01]  /*3930*/  HFMA2 R0, -RZ, RZ, 0, 5.9604644775390625e-08 ;  /* 0x00000001ff007431 */ /* 0x000fe200000001ff */
[----:B------:R-:W-:-:S03]  /*3940*/  MOV R2, 0xffff ;  /* 0x0000ffff00027802 */ /* 0x000fc60000000f00 */
[----:B------:R-:W-:Y:S04]  /*3950*/  DEPBAR.LE SB2, 0x36 ;  /* 0x0000ad800000791a */ /* 0x000fe80000000000 */
[----:B------:R-:W2:Y:S02]  /*3960*/  UTCATOMSWS.FIND_AND_SET.ALIGN UP0, UR4, UR4 ;  /* 0x00000004000475e3 */ /* 0x000ea40008000800 */
[----:B--2---:R-:W-:Y:S01]  /*3970*/  MOV R3, UR4 ;  /* 0x0000000400037c02 */ /* 0x004fe20008000f00 */
[----:B------:R-:W-:Y:S06]  /*3980*/  BRA.U UP0, `(.L_x_59) ;  /* 0x0000000100187547 */ /* 0x000fec000b800000 */
.L_x_60:
[----:B------:R-:W-:Y:S05]  /*3990*/  NANOSLEEP 0x64 ;  /* 0x000000640000795d */ /* 0x000fea0003800000 */
[----:B------:R-:W-:-:S05]  /*39a0*/  UMOV UR4, 0x10 ;  /* 0x0000001000047882 */ /* 0x000fca0000000000 */
[----:B------:R-:W-:Y:S04]  /*39b0*/  DEPBAR.LE SB2, 0x36 ;  /* 0x0000ad800000791a */ /* 0x000fe80000000000 */
[----:B------:R-:W2:Y:S02]  /*39c0*/  UTCATOMSWS.FIND_AND_SET.ALIGN UP0, UR4, UR4 ;  /* 0x00000004000475e3 */ /* 0x000ea40008000800 */
[----:B--2---:R-:W-:Y:S01]  /*39d0*/  MOV R3, UR4 ;  /* 0x0000000400037c02 */ /* 0x004fe20008000f00 */
[----:B------:R-:W-:Y:S05]  /*39e0*/  BRA.U !UP0, `(.L_x_60) ;  /* 0xfffffffd08e87547 */ /* 0x000fea000b83ffff */
.L_x_59:
[-C--:B------:R-:W-:Y:S02]  /*39f0*/  SHF.L.U32 R2, R2, R3.reuse, RZ ;  /* 0x0000000302027219 */ /* 0x080fe400000006ff */
[----:B------:R-:W-:Y:S01]  /*3a00*/  SHF.L.U32 R0, R0, R3, RZ ;  /* 0x0000000300007219 */ /* 0x000fe200000006ff */
[----:B------:R-:W-:Y:S02]  /*3a10*/  IMAD.SHL.U32 R3, R3, 0x20, RZ ;  /* 0x0000002003037824 */ /* 0x000fe400078e00ff */
[----:B------:R2:W-:Y:S04]  /*3a20*/  ATOMS.OR RZ, [UR5+0x14], R2 ;  /* 0x00001402ffff798c */ /* 0x0005e8000b000005 */
[----:B------:R2:W-:Y:S04]  /*3a30*/  ATOMS.OR RZ, [UR5+0x18], R0 ;  /* 0x00001800ffff798c */ /* 0x0005e8000b000005 */
[----:B------:R2:W-:Y:S01]  /*3a40*/  STS [UR6+0x190], R3 ;  /* 0x00019003ff007988 */ /* 0x0005e20008000806 */
[----:B------:R-:W-:Y:S05]  /*3a50*/  BRA `(.L_x_58) ;  /* 0x0000000000107947 */ /* 0x000fea0003800000 */
.L_x_57:
[----:B------:R-:W-:Y:S02]  /*3a60*/  MOV R0, 0xffffffff ;  /* 0xffffffff00007802 */ /* 0x000fe40000000f00 */
[----:B------:R-:W-:-:S03]  /*3a70*/  MOV R2, 0x3aa0 ;  /* 0x00003aa000027802 */ /* 0x000fc60000000f00 */
[----:B------:R2:W-:Y:S04]  /*3a80*/  STS [UR6+0x190], R0 ;  /* 0x00019000ff007988 */ /* 0x0005e80008000806 */
[----:B-12--5:R-:W-:Y:S05]  /*3a90*/  CALL.REL.NOINC `($__internal_1_$__cuda_sm10x_tcgen05_guardrail_trap_phase_invalid_during_alloc) ;  /* 0x0000005400e07944 */ /* 0x026fea0003c00000 */
.L_x_58:
[----:B------:R-:W-:Y:S05]  /*3aa0*/  WARPSYNC.ALL ;  /* 0x0000000000007948 */ /* 0x000fea0003800000 */
[----:B------:R-:W3:Y:S01]  /*3ab0*/  S2UR UR4, SR_CgaCtaId ;  /* 0x00000000000479c3 */ /* 0x000ee20000008800 */
[----:B------:R-:W-:Y:S01]  /*3ac0*/  UMOV UR18, 0x400 ;  /* 0x0000040000127882 */ /* 0x000fe20000000000 */
[----:B------:R-:W-:-:S06]  /*3ad0*/  NOP ;  /* 0x0000000000007918 */ /* 0x000fcc0000000000 */
[----:B------:R-:W-:Y:S06]  /*3ae0*/  BAR.ARV 0x6, 0xa0 ;  /* 0x0182800000007b1d */ /* 0x000fec0000002000 */
[----:B------:R-:W4:Y:S01]  /*3af0*/  LDCU.64 UR6, c[0x0][0x388] ;  /* 0x00007100ff0677ac */ /* 0x000f220008000a00 */
[----:B------:R-:W-:Y:S01]  /*3b00*/  IMAD.MOV.U32 R8, RZ, RZ, 0x1 ;  /* 0x00000001ff087424 */ /* 0x000fe200078e00ff */
[----:B------:R-:W1:Y:S01]  /*3b10*/  LDCU.64 UR8, c[0x0][0x390] ;  /* 0x00007200ff0877ac */ /* 0x000e620008000a00 */
[----:B------:R-:W-:Y:S01]  /*3b20*/  UMOV UR21, URZ ;  /* 0x000000ff00157c82 */ /* 0x000fe20008000000 */
[----:B------:R-:W-:Y:S01]  /*3b30*/  UMOV UR17, URZ ;  /* 0x000000ff00117c82 */ /* 0x000fe20008000000 */
[----:B---3--:R-:W-:Y:S01]  /*3b40*/  ULEA UR18, UR4, UR18, 0x18 ;  /* 0x0000001204127291 */ /* 0x008fe2000f8ec0ff */
[----:B------:R-:W-:Y:S01]  /*3b50*/  UMOV UR26, 0x0 ;  /* 0x00000000001a7882 */ /* 0x000fe20000000000 */
[----:B------:R-:W-:Y:S01]  /*3b60*/  UMOV UR27, 0x4200010 ;  /* 0x04200010001b7882 */ /* 0x000fe20000000000 */
[----:B------:R-:W-:Y:S01]  /*3b70*/  UMOV UR24, 0x0 ;  /* 0x0000000000187882 */ /* 0x000fe20000000000 */
[----:B------:R-:W-:Y:S01]  /*3b80*/  UMOV UR25, 0x4200010 ;  /* 0x0420001000197882 */ /* 0x000fe20000000000 */
[----:B----4-:R-:W-:-:S04]  /*3b90*/  UIADD3 UR4, UPT, UPT, UR6, 0x3f, URZ ;  /* 0x0000003f06047890 */ /* 0x010fc8000fffe0ff */
[----:B------:R-:W2:Y:S01]  /*3ba0*/  LDS R9, [UR18+0x190] ;  /* 0x00019012ff097984 */ /* 0x000ea20008000800 */
[----:B------:R-:W-:Y:S02]  /*3bb0*/  UIADD3 UR6, UPT, UPT, UR18, 0x4400, URZ ;  /* 0x0000440012067890 */ /* 0x000fe4000fffe0ff */
[----:B------:R-:W-:Y:S02]  /*3bc0*/  USHF.R.S32.HI UR5, URZ, 0x1f, UR4 ;  /* 0x0000001fff057899 */ /* 0x000fe40008011404 */
[----:B------:R-:W-:Y:S02]  /*3bd0*/  USHF.R.U32.HI UR6, URZ, 0x4, UR6 ;  /* 0x00000004ff067899 */ /* 0x000fe40008011606 */
[----:B------:R-:W-:Y:S02]  /*3be0*/  ULEA.HI UR4, UR5, UR4, URZ, 0x6 ;  /* 0x0000000405047291 */ /* 0x000fe4000f8f30ff */
[----:B------:R-:W-:Y:S02]  /*3bf0*/  UIADD3 UR5, UPT, UPT, UR18, 0x15400, URZ ;  /* 0x0001540012057890 */ /* 0x000fe4000fffe0ff */
[----:B------:R-:W-:-:S02]  /*3c00*/  USHF.R.S32.HI UR4, URZ, 0x6, UR4 ;  /* 0x00000006ff047899 */ /* 0x000fc40008011404 */
[----:B------:R-:W-:Y:S02]  /*3c10*/  USHF.R.U32.HI UR5, URZ, 0x4, UR5 ;  /* 0x00000004ff057899 */ /* 0x000fe40008011605 */
[----:B------:R-:W-:Y:S02]  /*3c20*/  UIMAD UR4, UR4, UR7, URZ ;  /* 0x00000007040472a4 */ /* 0x000fe4000f8e02ff */
[----:B------:R-:W-:Y:S02]  /*3c30*/  ULOP3.LUT UR6, UR6, 0x3fff, URZ, 0xc0, !UPT ;  /* 0x00003fff06067892 */ /* 0x000fe4000f8ec0ff */
[----:B-1----:R-:W-:Y:S02]  /*3c40*/  UIMAD UR4, UR4, UR8, URZ ;  /* 0x00000008040472a4 */ /* 0x002fe4000f8e02ff */
[----:B------:R-:W-:Y:S02]  /*3c50*/  ULOP3.LUT UR5, UR5, 0x3fff, URZ, 0xc0, !UPT ;  /* 0x00003fff05057892 */ /* 0x000fe4000f8ec0ff */
[----:B------:R-:W-:-:S02]  /*3c60*/  UIMAD UR7, UR4, UR9, URZ ;  /* 0x00000009040772a4 */ /* 0x000fc4000f8e02ff */
[----:B------:R-:W-:Y:S02]  /*3c70*/  UIADD3 UR4, UPT, UPT, UR18, 0x148, URZ ;  /* 0x0000014812047890 */ /* 0x000fe4000fffe0ff */
[----:B------:R-:W-:Y:S02]  /*3c80*/  ULOP3.LUT UR19, UR6, 0x10000, URZ, 0xfc, !UPT ;  /* 0x0001000006137892 */ /* 0x000fe4000f8efcff */
[----:B------:R-:W-:Y:S02]  /*3c90*/  UPRMT UR23, URZ, 0x654, UR4 ;  /* 0x00000654ff177896 */ /* 0x000fe40008000004 */
[----:B------:R-:W-:Y:S02]  /*3ca0*/  ULOP3.LUT UR20, UR5, 0x10000, URZ, 0xfc, !UPT ;  /* 0x0001000005147892 */ /* 0x000fe4000f8efcff */
[----:B------:R-:W-:Y:S02]  /*3cb0*/  UIADD3 UR28, UPT, UPT, UR7, -0x1, URZ ;  /* 0xffffffff071c7890 */ /* 0x000fe4000fffe0ff */
[----:B------:R-:W-:Y:S01]  /*3cc0*/  UISETP.GE.AND UP3, UPT, UR7, 0x1, UPT ;  /* 0x000000010700788c */ /* 0x000fe2000bf66270 */
[C---:B--2---:R-:W-:Y:S01]  /*3cd0*/  VIADD R3, R9.reuse, 0x80 ;  /* 0x0000008009037836 */ /* 0x044fe20000000000 */
[----:B------:R-:W-:-:S04]  /*3ce0*/  LOP3.LUT R2, R9, 0xffff, RZ, 0xc0, !PT ;  /* 0x0000ffff09027812 */ /* 0x000fc800078ec0ff */
[----:B------:R-:W-:-:S05]  /*3cf0*/  LOP3.LUT R3, R3, 0xffff, RZ, 0xc0, !PT ;  /* 0x0000ffff03037812 */ /* 0x000fca00078ec0ff */
[----:B------:R1:W-:Y:S02]  /*3d00*/  STL.64 [R1], R2 ;  /* 0x0000000201007387 */ /* 0x0003e40000100a00 */
[----:B-1----:R-:W-:-:S07]  /*3d10*/  CS2R R2, SRZ ;  /* 0x0000000000027805 */ /* 0x002fce000001ff00 */
.L_x_67:
[----:B-1----:R-:W-:-:S04]  /*3d20*/  SHF.L.U32 R5, R3, 0x1f, RZ ;  /* 0x0000001f03057819 */ /* 0x002fc800000006ff */
[----:B------:R-:W1:Y:S02]  /*3d30*/  SYNCS.PHASECHK.TRANS64.TRYWAIT P0, [UR18+0x140], R5 ;  /* 0x00014005ff0075a7 */ /* 0x000e640008001112 */
[----:B-12-4-:R-:W-:Y:S05]  /*3d40*/  @!P0 BRA `(.L_x_61) ;  /* 0x0000004c00e48947 */ /* 0x016fea0003800000 */
.L_x_153:
[----:B-1----:R-:W1:Y:S01]  /*3d50*/  LDS.128 R4, [UR18+0x180] ;  /* 0x00018012ff047984 */ /* 0x002e620008000c00 */
[----:B------:R-:W-:Y:S01]  /*3d60*/  ULEA UR22, UR21, UR18, 0x3 ;  /* 0x0000001215167291 */ /* 0x000fe2000f8e18ff */
[----:B------:R-:W-:Y:S01]  /*3d70*/  SHF.L.U32 R0, R8, 0x1f, RZ ;  /* 0x0000001f08007819 */ /* 0x000fe200000006ff */
[----:B------:R-:W-:Y:S01]  /*3d80*/  @!PT LDS RZ, [RZ] ;  /* 0x00000000fffff984 */ /* 0x000fe20000000800 */
[----:B------:R-:W-:Y:S01]  /*3d90*/  @!PT LDS RZ, [RZ] ;  /* 0x00000000fffff984 */ /* 0x000fe20000000800 */
[----:B------:R-:W-:Y:S01]  /*3da0*/  @!PT LDS RZ, [RZ] ;  /* 0x00000000fffff984 */ /* 0x000fe20000000800 */
[----:B------:R-:W-:Y:S01]  /*3db0*/  @!PT LDS RZ, [RZ] ;  /* 0x00000000fffff984 */ /* 0x000fe20000000800 */
[----:B------:R2:W-:Y:S06]  /*3dc0*/  MEMBAR.ALL.CTA ;  /* 0x0000000000007992 */ /* 0x0005ec0000008000 */
[----:B--2---:R-:W2:Y:S02]  /*3dd0*/  FENCE.VIEW.ASYNC.S ;  /* 0x00000000000073c6 */ /* 0x004ea40000000000 */
[----:B--2---:R-:W-:Y:S01]  /*3de0*/  SYNCS.ARRIVE.TRANS64.RED.A1T0 RZ, [UR23], RZ ;  /* 0x000000ffffff79a7 */ /* 0x004fe20008100417 */
[----:B------:R-:W2:Y:S01]  /*3df0*/  SYNCS.PHASECHK.TRANS64.TRYWAIT P0, [UR22+0x160], R0 ;  /* 0x00016000ff0075a7 */ /* 0x000ea20008001116 */
[----:B-1----:R-:W-:Y:S01]  /*3e00*/  LOP3.LUT P2, RZ, R6, 0x1, RZ, 0xc0, !PT ;  /* 0x0000000106ff7812 */ /* 0x002fe2000784c0ff */
[----:B--2---:R-:W-:-:S12]  /*3e10*/  @!P0 BRA `(.L_x_62) ;  /* 0x0000004c00c88947 */ /* 0x004fd80003800000 */
.L_x_155:
[----:B------:R-:W-:Y:S05]  /*3e20*/  BRA.U !UP3, `(.L_x_63) ;  /* 0x000000010bc87547 */ /* 0x000fea000b800000 */
[----:B-1----:R-:W-:Y:S01]  /*3e30*/  IMAD.U32 R0, RZ, RZ, UR21 ;  /* 0x00000015ff007e24 */ /* 0x002fe2000f8e00ff */
[----:B------:R-:W-:-:S04]  /*3e40*/  ULEA UR4, UR17, UR18, 0x3 ;  /* 0x0000001211047291 */ /* 0x000fc8000f8e18ff */
[----:B------:R-:W-:Y:S02]  /*3e50*/  LEA R4, R0, R1, 0x2 ;  /* 0x0000000100047211 */ /* 0x000fe400078e10ff */
[----:B------:R-:W-:-:S04]  /*3e60*/  SHF.L.U32 R0, R2, 0x1f, RZ ;  /* 0x0000001f02007819 */ /* 0x000fc800000006ff */
[----:B------:R-:W5:Y:S01]  /*3e70*/  LDL R4, [R4] ;  /* 0x0000000004047983 */ /* 0x000f620000100800 */
[----:B------:R1:W2:Y:S01]  /*3e80*/  SYNCS.PHASECHK.TRANS64.TRYWAIT P1, [UR4], R0 ;  /* 0x00000000ff0075a7 */ /* 0x0002a20008021104 */
[----:B------:R-:W-:Y:S01]  /*3e90*/  UPLOP3.LUT UP2, UPT, UPT, UPT, UPT, 0x40, 0x4 ;  /* 0x000000000004789c */ /* 0x000fe20003f4e870 */
[----:B------:R-:W-:Y:S01]  /*3ea0*/  UMOV UR15, UR28 ;  /* 0x0000001c000f7c82 */ /* 0x000fe20008000000 */
[----:B------:R-:W-:-:S09]  /*3eb0*/  UMOV UR8, UR17 ;  /* 0x0000001100087c82 */ /* 0x000fd20008000000 */
.L_x_66:
[----:B------:R-:W-:Y:S01]  /*3ec0*/  ULEA UR16, UR8, UR18, 0x3 ;  /* 0x0000001208107291 */ /* 0x000fe2000f8e18ff */
[----:B--234-:R-:W-:Y:S11]  /*3ed0*/  @P1 BRA `(.L_x_64) ;  /* 0x00000000000c1947 */ /* 0x01cff60003800000 */
[----:B------:R-:W-:Y:S04]  /*3ee0*/  SHF.L.U32 R5, R2, 0x1f, RZ ;  /* 0x0000001f02057819 */ /* 0x000fe800000006ff */
[----:B------:R-:W2:Y:S02]  /*3ef0*/  SYNCS.PHASECHK.TRANS64.TRYWAIT P0, [UR16], R5 ;  /* 0x00000005ff0075a7 */ /* 0x000ea40008001110 */
[----:B--2---:R-:W-:Y:S05]  /*3f00*/  @!P0 BRA `(.L_x_65) ;  /* 0x0000004c00a48947 */ /* 0x004fea0003800000 */
.L_x_64:
[----:B------:R-:W-:Y:S01]  /*3f10*/  UISETP.NE.AND UP0, UPT, UR15, URZ, UPT ;  /* 0x000000ff0f00728c */ /* 0x000fe2000bf05270 */
[----:B------:R-:W-:Y:S01]  /*3f20*/  PLOP3.LUT P1, PT, PT, PT, PT, 0x80, 0x8 ;  /* 0x000000000008781c */ /* 0x000fe20003f2f070 */
[----:B------:R-:W-:Y:S02]  /*3f30*/  UIADD3 UR4, UPT, UPT, UR8, 0x1, URZ ;  /* 0x0000000108047890 */ /* 0x000fe4000fffe0ff */
[----:B------:R-:W-:Y:S02]  /*3f40*/  ULEA UR10, UR8, UR20, 0x9 ;  /* 0x00000014080a7291 */ /* 0x000fe4000f8e48ff */
[----:B------:R-:W-:Y:S01]  /*3f50*/  UISETP.NE.AND UP1, UPT, UR4, 0x11, UPT ;  /* 0x000000110400788c */ /* 0x000fe2000bf25270 */
[----:B------:R-:W-:Y:S01]  /*3f60*/  PLOP3.LUT P0, PT, PT, PT, UP0, 0x80, 0x8 ;  /* 0x000000000008781c */ /* 0x000fe20003f0f008 */
[----:B------:R-:W-:Y:S02]  /*3f70*/  ULEA UR8, UR8, UR19, 0x8 ;  /* 0x0000001308087291 */ /* 0x000fe4000f8e40ff */
[----:B------:R-:W-:Y:S02]  /*3f80*/  USEL UR5, URZ, 0x1, UP1 ;  /* 0x00000001ff057887 */ /* 0x000fe40008800000 */
[----:B------:R-:W-:Y:S02]  /*3f90*/  USEL UR17, UR4, URZ, UP1 ;  /* 0x000000ff04117287 */ /* 0x000fe40008800000 */
[----:B------:R-:W-:Y:S02]  /*3fa0*/  UIADD3 UR12, UPT, UPT, UR10, 0x2, URZ ;  /* 0x000000020a0c7890 */ /* 0x000fe4000fffe0ff */
[----:B------:R-:W-:Y:S01]  /*3fb0*/  @UP0 ULEA UR4, UR17, UR18, 0x3 ;  /* 0x0000001211040291 */ /* 0x000fe2000f8e18ff */
[----:B------:R-:W-:Y:S01]  /*3fc0*/  LOP3.LUT R2, R2, UR5, RZ, 0x3c, !PT ;  /* 0x0000000502027c12 */ /* 0x000fe2000f8e3cff */
[----:B------:R-:W-:Y:S02]  /*3fd0*/  UIADD3 UR6, UPT, UPT, UR8, 0x2, URZ ;  /* 0x0000000208067890 */ /* 0x000fe4000fffe0ff */
[----:B------:R-:W-:Y:S01]  /*3fe0*/  UIADD3 UR5, UPT, UPT, UR16, 0x88, URZ ;  /* 0x0000008810057890 */ /* 0x000fe2000fffe0ff */
[----:B-1----:R-:W-:Y:S01]  /*3ff0*/  @P0 SHF.L.U32 R0, R2, 0x1f, RZ ;  /* 0x0000001f02000819 */ /* 0x002fe200000006ff */
[----:B------:R-:W-:Y:S01]  /*4000*/  UMOV UR11, 0x80004020 ;  /* 0x80004020000b7882 */ /* 0x000fe20000000000 */
[----:B------:R-:W-:Y:S01]  /*4010*/  UMOV UR9, 0x80004020 ;  /* 0x8000402000097882 */ /* 0x000fe20000000000 */
[----:B------:R-:W-:Y:S01]  /*4020*/  UMOV UR13, 0x80004020 ;  /* 0x80004020000d7882 */ /* 0x000fe20000000000 */
[----:B------:R3:W4:Y:S01]  /*4030*/  @P0 SYNCS.PHASECHK.TRANS64.TRYWAIT P1, [UR4], R0 ;  /* 0x00000000ff0005a7 */ /* 0x0007220008021104 */
[----:B------:R-:W-:Y:S11]  /*4040*/  ELECT P0, URZ, PT ;  /* 0x0000000000ff782f */ /* 0x000ff60003800000 */
[----:B------:R-:W-:Y:S02]  /*4050*/  @!UPT UIADD3 URZ, UPT, UPT, URZ, URZ, URZ ;  /* 0x000000fffffff290 */ /* 0x000fe4000fffe0ff */
[C---:B-----5:R-:W-:Y:S02]  /*4060*/  @P0 R2UR.BROADCAST UR4, R4.reuse ;  /* 0x00000000040402ca */ /* 0x060fe400008e0000 */
[----:B------:R-:W-:Y:S11]  /*4070*/  ELECT P0, URZ, PT ;  /* 0x0000000000ff782f */ /* 0x000ff60003800000 */
[----:B------:R-:W-:Y:S02]  /*4080*/  @!UPT UIADD3 URZ, UPT, UPT, URZ, URZ, URZ ;  /* 0x000000fffffff290 */ /* 0x000fe4000fffe0ff */
[----:B------:R-:W-:Y:S01]  /*4090*/  @P0 R2UR.BROADCAST UR14, R4 ;  /* 0x00000000040e02ca */ /* 0x000fe200008e0000 */
[----:B------:R-:W-:Y:S01]  /*40a0*/  UMOV UR7, 0x80004020 ;  /* 0x8000402000077882 */ /* 0x000fe20000000000 */
[----:B------:R1:W-:Y:S01]  /*40b0*/  UTCQMMA gdesc[UR8], gdesc[UR10], tmem[UR4], tmem[UR26], idesc[UR27], UP2 ;  /* 0x00ff1a0a080075ea */ /* 0x0003e20009000304 */
[----:B------:R-:W-:Y:S10]  /*40c0*/  UPLOP3.LUT UP2, UPT, UPT, UPT, UPT, 0x80, 0x8 ;  /* 0x000000000008789c */ /* 0x000ff40003f4f070 */
[----:B------:R3:W-:Y:S01]  /*40d0*/  UTCQMMA gdesc[UR6], gdesc[UR12], tmem[UR14], tmem[UR24], idesc[UR25], UPT ;  /* 0x00ff180c060075ea */ /* 0x0007e2000b80030e */
[----:B------:R3:W-:Y:S01]  /*40e0*/  UTCBAR [UR5], URZ ;  /* 0x000000ff050073e9 */ /* 0x0007e200080000ff */
[----:B-1----:R-:W-:Y:S02]  /*40f0*/  UIADD3 UR4, UPT, UPT, UR15, 0x1, URZ ;  /* 0x000000010f047890 */ /* 0x002fe4000fffe0ff */
[----:B------:R-:W-:Y:S02]  /*4100*/  UIADD3 UR9, UPT, UPT, UR15, -0x1, URZ ;  /* 0xffffffff0f097890 */ /* 0x000fe4000fffe0ff */
[----:B------:R-:W-:Y:S01]  /*4110*/  UISETP.GT.U32.AND UP0, UPT, UR4, 0x1, UPT ;  /* 0x000000010400788c */ /* 0x000fe2000bf04070 */
[----:B------:R-:W-:Y:S04]  /*4120*/  UMOV UR8, UR17 ;  /* 0x0000001100087c82 */ /* 0x000fe80008000000 */
[----:B------:R-:W-:Y:S04]  /*4130*/  UMOV UR15, UR9 ;  /* 0x00000009000f7c82 */ /* 0x000fe80008000000 */
[----:B------:R-:W-:Y:S05]  /*4140*/  BRA.U UP0, `(.L_x_66) ;  /* 0xfffffffd005c7547 */ /* 0x000fea000b83ffff */
.L_x_63:
[----:B------:R-:W-:Y:S01]  /*4150*/  UIADD3 UR4, UPT, UPT, UR21, 0x1, URZ ;  /* 0x0000000115047890 */ /* 0x000fe2000fffe0ff */
[----:B------:R-:W-:Y:S01]  /*4160*/  LOP3.LUT R3, R3, 0x1, RZ, 0x3c, !PT ;  /* 0x0000000103037812 */ /* 0x000fe200078e3cff */
[----:B---3--:R-:W-:Y:S02]  /*4170*/  UIADD3 UR5, UPT, UPT, UR22, 0x150, URZ ;  /* 0x0000015016057890 */ /* 0x008fe4000fffe0ff */
[----:B------:R-:W-:-:S04]  /*4180*/  UISETP.NE.AND UP0, UPT, UR4, 0x2, UPT ;  /* 0x000000020400788c */ /* 0x000fc8000bf05270 */
[----:B------:R-:W-:Y:S02]  /*4190*/  USEL UR6, URZ, 0x1, UP0 ;  /* 0x00000001ff067887 */ /* 0x000fe40008000000 */
[----:B------:R-:W-:Y:S01]  /*41a0*/  USEL UR21, UR4, URZ, UP0 ;  /* 0x000000ff04157287 */ /* 0x000fe20008000000 */
[----:B------:R2:W-:Y:S03]  /*41b0*/  UTCBAR [UR5], URZ ;  /* 0x000000ff050073e9 */ /* 0x0005e600080000ff */
[----:B------:R-:W-:Y:S01]  /*41c0*/  LOP3.LUT R8, R8, UR6, RZ, 0x3c, !PT ;  /* 0x0000000608087c12 */ /* 0x000fe2000f8e3cff */
[----:B------:R-:W-:Y:S07]  /*41d0*/  @P2 BRA `(.L_x_67) ;  /* 0xfffffff800d02947 */ /* 0x000fee000383ffff */
[----:B------:R-:W3:Y:S01]  /*41e0*/  S2UR UR6, SR_CgaCtaId ;  /* 0x00000000000679c3 */ /* 0x000ee20000008800 */
[----:B------:R-:W-:Y:S01]  /*41f0*/  ELECT P0, URZ, PT ;  /* 0x0000000000ff782f */ /* 0x000fe20003800000 */
[----:B-1----:R-:W-:Y:S01]  /*4200*/  IMAD.MOV.U32 R0, RZ, RZ, 0x1 ;  /* 0x00000001ff007424 */ /* 0x002fe200078e00ff */
[----:B------:R-:W-:Y:S01]  /*4210*/  UIADD3 UR18, UPT, UPT, UR18, 0x160, URZ ;  /* 0x0000016012127890 */ /* 0x000fe2000fffe0ff */
[----:B------:R-:W-:Y:S01]  /*4220*/  SHF.L.U32 R3, R8, 0x1f, RZ ;  /* 0x0000001f08037819 */ /* 0x000fe200000006ff */
[----:B------:R-:W-:-:S03]  /*4230*/  UMOV UR4, 0x40 ;  /* 0x0000004000047882 */ /* 0x000fc60000000000 */
[----:B------:R-:W-:Y:S01]  /*4240*/  UVIRTCOUNT.DEALLOC.SMPOOL 0x80 ;  /* 0x000000800000784c */ /* 0x000fe20000000000 */
[----:B---3--:R-:W-:Y:S02]  /*4250*/  ULEA UR6, UR6, UR4, 0x18 ;  /* 0x0000000406067291 */ /* 0x008fe4000f8ec0ff */
[----:B------:R-:W-:-:S07]  /*4260*/  ULEA UR4, UR21, UR18, 0x3 ;  /* 0x0000001215047291 */ /* 0x000fce000f8e18ff */
[----:B------:R1:W-:Y:S02]  /*4270*/  @P0 STS.U8 [UR6+0x1c], R0 ;  /* 0x00001c00ff000988 */ /* 0x0003e40008000006 */
[----:B------:R-:W3:Y:S02]  /*4280*/  SYNCS.PHASECHK.TRANS64.TRYWAIT P0, [UR4], R3 ;  /* 0x00000003ff0075a7 */ /* 0x000ee40008001104 */
[----:B-1-3--:R-:W-:Y:S05]  /*4290*/  @!P0 BRA `(.L_x_68) ;  /* 0x0000004800d88947 */ /* 0x00afea0003800000 */
.L_x_158:
[----:B------:R-:W-:-:S04]  /*42a0*/  UIADD3 UR4, UPT, UPT, UR21, 0x1, URZ ;  /* 0x0000000115047890 */ /* 0x000fc8000fffe0ff */
[----:B------:R-:W-:-:S04]  /*42b0*/  UISETP.NE.AND UP0, UPT, UR4, 0x2, UPT ;  /* 0x000000020400788c */ /* 0x000fc8000bf05270 */
[----:B--2---:R-:W-:Y:S02]  /*42c0*/  USEL UR5, URZ, 0x1, UP0 ;  /* 0x00000001ff057887 */ /* 0x004fe40008000000 */
[----:B------:R-:W-:-:S04]  /*42d0*/  USEL UR4, UR4, URZ, UP0 ;  /* 0x000000ff04047287 */ /* 0x000fc80008000000 */
[----:B------:R-:W-:Y:S01]  /*42e0*/  ULEA UR4, UR4, UR18, 0x3 ;  /* 0x0000001204047291 */ /* 0x000fe2000f8e18ff */
[----:B-1----:R-:W-:-:S04]  /*42f0*/  LOP3.LUT R3, R8, UR5, RZ, 0x3c, !PT ;  /* 0x0000000508037c12 */ /* 0x002fc8000f8e3cff */
[----:B------:R-:W-:-:S04]  /*4300*/  SHF.L.U32 R3, R3, 0x1f, RZ ;  /* 0x0000001f03037819 */ /* 0x000fc800000006ff */
[----:B------:R-:W1:Y:S02]  /*4310*/  SYNCS.PHASECHK.TRANS64.TRYWAIT P0, [UR4], R3 ;  /* 0x00000003ff0075a7 */ /* 0x000e640008001104 */
[----:B-1----:R-:W-:Y:S05]  /*4320*/  @!P0 BRA `(.L_x_69) ;  /* 0x0000004800cc8947 */ /* 0x002fea0003800000 */
.L_x_160:
[----:B------:R-:W-:Y:S01]  /*4330*/  NOP ;  /* 0x0000000000007918 */ /* 0x000fe20000000000 */
[----:B-1----:R-:W1:Y:S01]  /*4340*/  LDS R0, [UR6+0x14] ;  /* 0x00001406ff007984 */ /* 0x002e620008000800 */
[----:B------:R-:W-:Y:S01]  /*4350*/  LOP3.LUT R2, R9, 0xffff, RZ, 0xc0, !PT ;  /* 0x0000ffff09027812 */ /* 0x000fe200078ec0ff */
[----:B------:R-:W-:Y:S02]  /*4360*/  IMAD.MOV.U32 R3, RZ, RZ, 0xffff ;  /* 0x0000ffffff037424 */ /* 0x000fe400078e00ff */
[----:B------:R-:W-:Y:S01]  /*4370*/  IMAD.MOV.U32 R5, RZ, RZ, 0x1 ;  /* 0x00000001ff057424 */ /* 0x000fe200078e00ff */
[----:B------:R-:W-:-:S04]  /*4380*/  SHF.R.U32.HI R2, RZ, 0x5, R2 ;  /* 0x00000005ff027819 */ /* 0x000fc80000011602 */
[-C--:B------:R-:W-:Y:S02]  /*4390*/  SHF.L.U32 R3, R3, R2.reuse, RZ ;  /* 0x0000000203037219 */ /* 0x080fe400000006ff */
[----:B------:R-:W-:Y:S02]  /*43a0*/  SHF.L.U32 R5, R5, R2, RZ ;  /* 0x0000000205057219 */ /* 0x000fe400000006ff */
[----:B-1----:R-:W-:-:S04]  /*43b0*/  LOP3.LUT R0, R0, R3, RZ, 0xc0, !PT ;  /* 0x0000000300007212 */ /* 0x002fc800078ec0ff */
[----:B------:R-:W-:-:S13]  /*43c0*/  ISETP.NE.AND P0, PT, R0, R3, PT ;  /* 0x000000030000720c */ /* 0x000fda0003f05270 */
[----:B------:R-:W-:Y:S05]  /*43d0*/  @P0 BRA `(.L_x_70) ;  /* 0x00000000005c0947 */ /* 0x000fea0003800000 */
[----:B------:R-:W1:Y:S02]  /*43e0*/  LDS R0, [UR6+0x18] ;  /* 0x00001806ff007984 */ /* 0x000e640008000800 */
[----:B-1----:R-:W-:-:S04]  /*43f0*/  LOP3.LUT R0, R0, R5, RZ, 0xc0, !PT ;  /* 0x0000000500007212 */ /* 0x002fc800078ec0ff */
[----:B------:R-:W-:-:S13]  /*4400*/  ISETP.NE.AND P0, PT, R0, R5, PT ;  /* 0x000000050000720c */ /* 0x000fda0003f05270 */
[----:B------:R-:W-:Y:S05]  /*4410*/  @P0 BRA `(.L_x_71) ;  /* 0x0000000000400947 */ /* 0x000fea0003800000 */
[----:B------:R-:W-:Y:S01]  /*4420*/  R2UR UR4, R3 ;  /* 0x00000000030472ca */ /* 0x000fe200000e0000 */
[----:B------:R-:W1:Y:S01]  /*4430*/  S2R R2, SR_LANEID ;  /* 0x0000000000027919 */ /* 0x000e620000000000 */
[----:B------:R-:W-:-:S04]  /*4440*/  LOP3.LUT R5, RZ, R5, RZ, 0x33, !PT ;  /* 0x00000005ff057212 */ /* 0x000fc800078e33ff */
[----:B------:R-:W2:Y:S07]  /*4450*/  REDUX UR7, R5 ;  /* 0x00000000050773c4 */ /* 0x000eae0000000000 */
[----:B------:R-:W-:-:S03]  /*4460*/  ULOP3.LUT UR5, URZ, UR4, URZ, 0x33, !UPT ;  /* 0x00000004ff057292 */ /* 0x000fc6000f8e33ff */
[----:B------:R-:W-:Y:S02]  /*4470*/  VOTEU.ANY UR4, UPT, PT ;  /* 0x0000000000047886 */ /* 0x000fe400038e0100 */
[----:B------:R-:W-:Y:S01]  /*4480*/  UFLO.U32 UR4, UR4 ;  /* 0x00000004000472bd */ /* 0x000fe200080e0000 */
[----:B------:R-:W-:-:S04]  /*4490*/  IMAD.U32 R0, RZ, RZ, UR5 ;  /* 0x00000005ff007e24 */ /* 0x000fc8000f8e00ff */
[----:B------:R-:W3:Y:S02]  /*44a0*/  REDUX UR8, R0 ;  /* 0x00000000000873c4 */ /* 0x000ee40000000000 */
[----:B------:R1:W-:Y:S02]  /*44b0*/  UTCATOMSWS.AND URZ, UR5 ;  /* 0x0000000500ff79e3 */ /* 0x0003e40008000000 */
[----:B-1----:R-:W-:Y:S01]  /*44c0*/  ISETP.EQ.U32.AND P0, PT, R2, UR4, PT ;  /* 0x0000000402007c0c */ /* 0x002fe2000bf02070 */
[----:B--2---:R-:W-:Y:S02]  /*44d0*/  IMAD.U32 R2, RZ, RZ, UR7 ;  /* 0x00000007ff027e24 */ /* 0x004fe4000f8e00ff */
[----:B---3--:R-:W-:-:S10]  /*44e0*/  IMAD.U32 R3, RZ, RZ, UR8 ;  /* 0x00000008ff037e24 */ /* 0x008fd4000f8e00ff */
[----:B------:R1:W-:Y:S04]  /*44f0*/  @P0 ATOMS.AND RZ, [UR6+0x14], R3 ;  /* 0x00001403ffff098c */ /* 0x0003e8000a800006 */
[----:B------:R1:W-:Y:S01]  /*4500*/  @P0 ATOMS.AND RZ, [UR6+0x18], R2 ;  /* 0x00001802ffff098c */ /* 0x0003e2000a800006 */
[----:B------:R-:W-:Y:S05]  /*4510*/  BRA `(.L_x_72) ;  /* 0x0000000000147947 */ /* 0x000fea0003800000 */
.L_x_71:
[----:B------:R-:W-:Y:S02]  /*4520*/  MOV R2, 0x4540 ;  /* 0x0000454000027802 */ /* 0x000fe40000000f00 */
[----:B----45:R-:W-:Y:S05]  /*4530*/  CALL.REL.NOINC `($__internal_0_$__cuda_sm10x_tcgen05_guardrail_trap_col_being_dealloced_not_returned_by_alloc) ;  /* 0x0000004c002c7944 */ /* 0x030fea0003c00000 */
[----:B------:R-:W-:Y:S05]  /*4540*/  BRA `(.L_x_72) ;  /* 0x0000000000087947 */ /* 0x000fea0003800000 */
.L_x_70:
[----:B------:R-:W-:Y:S02]  /*4550*/  MOV R2, 0x4570 ;  /* 0x0000457000027802 */ /* 0x000fe40000000f00 */
[----:B----45:R-:W-:Y:S05]  /*4560*/  CALL.REL.NOINC `($__internal_2_$__cuda_sm10x_tcgen05_guardrail_trap_unallocated_columns_being_dealloced) ;  /* 0x0000004c00387944 */ /* 0x030fea0003c00000 */
.L_x_72:
[----:B------:R-:W-:Y:S01]  /*4570*/  NOP ;  /* 0x0000000000007918 */ /* 0x000fe20000000000 */
[----:B------:R-:W-:Y:S05]  /*4580*/  EXIT ;  /* 0x000000000000794d */ /* 0x000fea0003800000 */
.L_x_56:
[----:B------:R-:W-:-:S09]  /*4590*/  UISETP.NE.OR UP0, UPT, UR18, 0x3, !UP3 ;  /* 0x000000031200788c */ /* 0x000fd2000df05670 */
[----:B------:R-:W-:Y:S05]  /*45a0*/  BRA.U UP0, `(.L_x_73) ;  /* 0x0000001100047547 */ /* 0x000fea000b800000 */
[----:B------:R-:W2:Y:S01]  /*45b0*/  LDCU.64 UR4, c[0x0][0x988] ;  /* 0x00013100ff0477ac */ /* 0x000ea20008000a00 */
[----:B------:R-:W3:Y:S01]  /*45c0*/  S2UR UR10, SR_CgaCtaId ;  /* 0x00000000000a79c3 */ /* 0x000ee20000008800 */
[----:B------:R-:W-:Y:S01]  /*45d0*/  R2UR UR44, R73 ;  /* 0x00000000492c72ca */ /* 0x000fe200000e0000 */
[----:B------:R-:W-:Y:S01]  /*45e0*/  HFMA2 R8, -RZ, RZ, 0, 0 ;  /* 0x00000000ff087431 */ /* 0x000fe200000001ff */
[----:B------:R-:W4:Y:S01]  /*45f0*/  LDCU UR37, c[0x0][0x370] ;  /* 0x00006e00ff2577ac */ /* 0x000f220008000800 */
[----:B------:R-:W-:Y:S01]  /*4600*/  R2UR UR38, R86 ;  /* 0x00000000562672ca */ /* 0x000fe200000e0000 */
[----:B------:R-:W-:Y:S01]  /*4610*/  IMAD.MOV.U32 R10, RZ, RZ, 0x1 ;  /* 0x00000001ff0a7424 */ /* 0x000fe200078e00ff */
[----:B------:R-:W4:Y:S02]  /*4620*/  LDCU.128 UR28, c[0x0][0xc10] ;  /* 0x00018200ff1c77ac */ /* 0x000f240008000c00 */
[----:B------:R-:W1:Y:S01]  /*4630*/  LDC.64 R12, c[0x0][0x348] ;  /* 0x0000d200ff0c7b82 */ /* 0x000e620000000a00 */
[----:B------:R-:W-:Y:S01]  /*4640*/  IMAD.MOV.U32 R3, RZ, RZ, 0x1000 ;  /* 0x00001000ff037424 */ /* 0x000fe200078e00ff */
[----:B------:R-:W3:Y:S01]  /*4650*/  LDCU UR36, c[0x0][0x374] ;  /* 0x00006e80ff2477ac */ /* 0x000ee20008000800 */
[----:B------:R-:W3:Y:S01]  /*4660*/  LDCU.64 UR26, c[0x0][0x990] ;  /* 0x00013200ff1a77ac */ /* 0x000ee20008000a00 */
[----:B------:R-:W1:Y:S01]  /*4670*/  LDCU UR17, c[0x0][0xc0c] ;  /* 0x00018180ff1177ac */ /* 0x000e620008000800 */
[----:B--2---:R-:W-:Y:S01]  /*4680*/  UISETP.NE.U32.AND UP0, UPT, UR4, URZ, UPT ;  /* 0x000000ff0400728c */ /* 0x004fe2000bf05070 */
[----:B------:R-:W2:Y:S01]  /*4690*/  LDCU.128 UR32, c[0x0][0xa80] ;  /* 0x00015000ff2077ac */ /* 0x000ea20008000c00 */
[----:B------:R-:W2:Y:S01]  /*46a0*/  LDCU UR53, c[0x0][0xc20] ;  /* 0x00018400ff3577ac */ /* 0x000ea20008000800 */
[----:B------:R-:W2:Y:S01]  /*46b0*/  LDCU UR4, c[0x0][0xc30] ;  /* 0x00018600ff0477ac */ /* 0x000ea20008000800 */
[----:B------:R-:W2:Y:S01]  /*46c0*/  LDCU.128 UR40, c[0x0][0xa90] ;  /* 0x00015200ff2877ac */ /* 0x000ea20008000c00 */
[----:B------:R-:W-:Y:S01]  /*46d0*/  UMOV UR22, 0x400 ;  /* 0x0000040000167882 */ /* 0x000fe20000000000 */
[----:B----4-:R-:W-:-:S02]  /*46e0*/  UIMAD.WIDE.U32 UR6, UR37, UR28, URZ ;  /* 0x0000001c250672a5 */ /* 0x010fc4000f8e00ff */
[----:B---3--:R-:W-:Y:S02]  /*46f0*/  UIMAD.WIDE.U32 UR8, UR36, UR31, URZ ;  /* 0x0000001f240872a5 */ /* 0x008fe4000f8e00ff */
[----:B------:R-:W-:Y:S02]  /*4700*/  ULEA UR22, UR10, UR22, 0x18 ;  /* 0x000000160a167291 */ /* 0x000fe4000f8ec0ff */
[----:B------:R-:W-:Y:S02]  /*4710*/  UISETP.NE.AND.EX UP5, UPT, UR5, URZ, UPT, UP0 ;  /* 0x000000ff0500728c */ /* 0x000fe4000bfa5300 */
[----:B------:R-:W-:Y:S02]  /*4720*/  UISETP.NE.U32.AND UP6, UPT, UR26, URZ, UPT ;  /* 0x000000ff1a00728c */ /* 0x000fe4000bfc5070 */
[----:B------:R-:W-:Y:S02]  /*4730*/  UIADD3 UR46, UPT, UPT, UR22, 0x118, URZ ;  /* 0x00000118162e7890 */ /* 0x000fe4000fffe0ff */
[----:B------:R-:W-:-:S02]  /*4740*/  UIADD3 UR45, UPT, UPT, UR22, 0x148, URZ ;  /* 0x00000148162d7890 */ /* 0x000fc4000fffe0ff */
[----:B------:R-:W-:Y:S02]  /*4750*/  UIADD3 UR25, UPT, UPT, UR22, 0x110, URZ ;  /* 0x0000011016197890 */ /* 0x000fe4000fffe0ff */
[----:B-1----:R-:W-:Y:S02]  /*4760*/  UISETP.NE.AND UP0, UPT, UR39, 0x1, UPT ;  /* 0x000000012700788c */ /* 0x002fe4000bf05270 */
[----:B------:R-:W-:Y:S02]  /*4770*/  UISETP.GE.AND UP2, UPT, UR39, 0x1, UPT ;  /* 0x000000012700788c */ /* 0x000fe4000bf46270 */
[----:B------:R-:W-:Y:S01]  /*4780*/  UISETP.NE.AND UP0, UPT, UR17, 0x1, UPT ;  /* 0x000000011100788c */ /* 0x000fe2000bf05270 */
[----:B------:R-:W-:Y:S01]  /*4790*/  UMOV UR49, UR7 ;  /* 0x0000000700317c82 */ /* 0x000fe20008000000 */
[----:B------:R-:W-:Y:S01]  /*47a0*/  UMOV UR48, UR9 ;  /* 0x0000000900307c82 */ /* 0x000fe20008000000 */
[----:B------:R-:W-:Y:S02]  /*47b0*/  UISETP.NE.AND UP2, UPT, UR30, 0x1, UPT ;  /* 0x000000011e00788c */ /* 0x000fe4000bf45270 */
[----:B--2---:R-:W-:Y:S01]  /*47c0*/  UISETP.NE.AND UP0, UPT, UR32, 0x1, UPT ;  /* 0x000000012000788c */ /* 0x004fe2000bf05270 */
[----:B------:R-:W1:Y:S01]  /*47d0*/  LDCU UR54, c[0x0][0xaa0] ;  /* 0x00015400ff3677ac */ /* 0x000e620008000800 */
[----:B------:R-:W-:Y:S01]  /*47e0*/  UPLOP3.LUT UP4, UPT, UPT, UPT, UPT, 0x40, 0x4 ;  /* 0x000000000004789c */ /* 0x000fe20003f8e870 */
[----:B------:R-:W2:Y:S01]  /*47f0*/  LDCU.64 UR18, c[0x0][0xc28] ;  /* 0x00018500ff1277ac */ /* 0x000ea20008000a00 */
[----:B------:R-:W-:-:S02]  /*4800*/  UISETP.NE.AND.EX UP6, UPT, UR27, URZ, UPT, UP6 ;  /* 0x000000ff1b00728c */ /* 0x000fc4000bfc5360 */
[----:B------:R-:W-:Y:S02]  /*4810*/  UPRMT UR46, UR10, 0x654, UR46 ;  /* 0x000006540a2e7896 */ /* 0x000fe4000800002e */
[----:B------:R-:W-:Y:S02]  /*4820*/  UPRMT UR45, URZ, 0x654, UR45 ;  /* 0x00000654ff2d7896 */ /* 0x000fe4000800002d */
[----:B------:R-:W-:Y:S02]  /*4830*/  UPRMT UR47, UR10, 0x654, UR25 ;  /* 0x000006540a2f7896 */ /* 0x000fe40008000019 */
[----:B------:R-:W-:Y:S02]  /*4840*/  USHF.R.U32.HI UR49, URZ, UR29, UR49 ;  /* 0x0000001dff317299 */ /* 0x000fe40008011631 */
[----:B------:R-:W-:Y:S02]  /*4850*/  USHF.R.U32.HI UR48, URZ, UR53, UR48 ;  /* 0x00000035ff307299 */ /* 0x000fe40008011630 */
[----:B------:R-:W-:-:S02]  /*4860*/  UISETP.NE.AND UP3, UPT, UR4, 0x1, UPT ;  /* 0x000000010400788c */ /* 0x000fc4000bf65270 */
[----:B------:R-:W-:Y:S02]  /*4870*/  UISETP.NE.AND UP2, UPT, UR35, 0x1, UPT ;  /* 0x000000012300788c */ /* 0x000fe4000bf45270 */
[----:B-1----:R-:W-:-:S11]  /*4880*/  UISETP.NE.AND UP0, UPT, UR42, 0x1, UPT ;  /* 0x000000012a00788c */ /* 0x002fd6000bf05270 */
.L_x_82:
[----:B------:R-:W-:Y:S04]  /*4890*/  SHF.L.U32 R5, R8, 0x1f, RZ ;  /* 0x0000001f08057819 */ /* 0x000fe800000006ff */
[----:B-1----:R-:W1:Y:S02]  /*48a0*/  SYNCS.PHASECHK.TRANS64.TRYWAIT P0, [UR22+0x140], R5 ;  /* 0x00014005ff0075a7 */ /* 0x002e640008001116 */
[----:B-1----:R-:W-:Y:S05]  /*48b0*/  @!P0 BRA `(.L_x_74) ;  /* 0x0000004400808947 */ /* 0x002fea0003800000 */
.L_x_162:
[----:B-1----:R-:W1:Y:S01]  /*48c0*/  LDS.128 R4, [UR22+0x180] ;  /* 0x00018016ff047984 */ /* 0x002e620008000c00 */
[----:B------:R-:W-:Y:S01]  /*48d0*/  UISETP.GE.AND UP0, UPT, UR39, 0x1, UPT ;  /* 0x000000012700788c */ /* 0x000fe2000bf06270 */
[----:B------:R-:W-:Y:S01]  /*48e0*/  @!PT LDS RZ, [RZ] ;  /* 0x00000000fffff984 */ /* 0x000fe20000000800 */
[----:B------:R-:W-:Y:S01]  /*48f0*/  @!PT LDS RZ, [RZ] ;  /* 0x00000000fffff984 */ /* 0x000fe20000000800 */
[----:B------:R-:W-:Y:S01]  /*4900*/  @!PT LDS RZ, [RZ] ;  /* 0x00000000fffff984 */ /* 0x000fe20000000800 */
[----:B------:R-:W-:Y:S01]  /*4910*/  @!PT LDS RZ, [RZ] ;  /* 0x00000000fffff984 */ /* 0x000fe20000000800 */
[----:B------:R3:W-:Y:S06]  /*4920*/  MEMBAR.ALL.CTA ;  /* 0x0000000000007992 */ /* 0x0007ec0000008000 */
[----:B---3--:R-:W3:Y:S02]  /*4930*/  FENCE.VIEW.ASYNC.S ;  /* 0x00000000000073c6 */ /* 0x008ee40000000000 */
[----:B---3--:R-:W-:Y:S01]  /*4940*/  SYNCS.ARRIVE.TRANS64.RED.A1T0 RZ, [UR45], RZ ;  /* 0x000000ffffff79a7 */ /* 0x008fe2000810042d */
[----:B-1----:R-:W-:Y:S11]  /*4950*/  LOP3.LUT P0, RZ, R6, 0x1, RZ, 0xc0, !PT ;  /* 0x0000000106ff7812 */ /* 0x002ff6000780c0ff */
[----:B------:R-:W-:Y:S02]  /*4960*/  @!UPT UIADD3 URZ, UPT, UPT, URZ, URZ, URZ ;  /* 0x000000fffffff290 */ /* 0x000fe4000fffe0ff */
[----:B------:R-:W-:Y:S01]  /*4970*/  VOTEU.ANY UP2, P0 ;  /* 0x0000000000ff7886 */ /* 0x000fe20000040100 */
[----:B------:R-:W-:Y:S11]  /*4980*/  PLOP3.LUT P0, PT, PT, PT, UP2, 0x80, 0x8 ;  /* 0x000000000008781c */ /* 0x000ff60003f0f028 */
[----:B------:R-:W-:Y:S02]  /*4990*/  @!UPT UIADD3 URZ, UPT, UPT, URZ, URZ, URZ ;  /* 0x000000fffffff290 */ /* 0x000fe4000fffe0ff */
[----:B------:R-:W-:Y:S02]  /*49a0*/  @P0 MOV R2, R4 ;  /* 0x0000000400020202 */ /* 0x000fe40000000f00 */
[----:B------:R-:W-:Y:S02]  /*49b0*/  @P0 LOP3.LUT R0, R5, 0xffff, RZ, 0xc0, !PT ;  /* 0x0000ffff05000812 */ /* 0x000fe400078ec0ff */
[----:B------:R-:W-:Y:S02]  /*49c0*/  @P0 R2UR UR5, R2 ;  /* 0x00000000020502ca */ /* 0x000fe400000e0000 */
[----:B------:R-:W-:Y:S11]  /*49d0*/  @P0 R2UR UR4, R0 ;  /* 0x00000000000402ca */ /* 0x000ff600000e0000 */
[----:B------:R-:W-:Y:S02]  /*49e0*/  @UP2 UMOV UR16, UR5 ;  /* 0x0000000500102c82 */ /* 0x000fe40008000000 */
[----:B------:R-:W-:Y:S01]  /*49f0*/  @UP2 UMOV UR15, UR4 ;  /* 0x00000004000f2c82 */ /* 0x000fe20008000000 */
[----:B------:R-:W-:Y:S05]  /*4a00*/  BRA.U !UP0, `(.L_x_75) ;  /* 0x0000000108c07547 */ /* 0x000fea000b800000 */
[----:B------:R-:W-:Y:S02]  /*4a10*/  UIMAD.WIDE.U32 UR8, UR15, UR31, URZ ;  /* 0x0000001f0f0872a5 */ /* 0x000fe4000f8e00ff */
[----:B------:R-:W-:Y:S02]  /*4a20*/  UP2UR UR14, UPR, URZ, 0x4 ;  /* 0x00000004ff0e7883 */ /* 0x000fe40008000000 */
[----:B------:R-:W-:Y:S02]  /*4a30*/  UISETP.NE.AND UP2, UPT, UR30, 0x1, UPT ;  /* 0x000000011e00788c */ /* 0x000fe4000bf45270 */
[----:B------:R-:W-:Y:S02]  /*4a40*/  UIMAD.WIDE.U32 UR10, UR16, UR28, URZ ;  /* 0x0000001c100a72a5 */ /* 0x000fe4000f8e00ff */
[----:B------:R-:W-:Y:S02]  /*4a50*/  USEL UR4, UR36, UR48, !UP2 ;  /* 0x0000003024047287 */ /* 0x000fe4000d000000 */
[----:B------:R-:W-:Y:S02]  /*4a60*/  UISETP.NE.AND UP0, UPT, UR17, 0x1, UPT ;  /* 0x000000011100788c */ /* 0x000fe4000bf05270 */
[----:B------:R-:W-:Y:S02]  /*4a70*/  UP2UR UR23, UPR, URZ, 0x2 ;  /* 0x00000002ff177883 */ /* 0x000fe40008000000 */
[----:B------:R-:W-:Y:S02]  /*4a80*/  UISETP.NE.AND UP1, UPT, UR39, 0x1, UPT ;  /* 0x000000012700788c */ /* 0x000fe4000bf25270 */
[----:B--2---:R-:W-:Y:S02]  /*4a90*/  UIMAD.WIDE.U32 UR12, UR4, UR18, URZ ;  /* 0x00000012040c72a5 */ /* 0x004fe4000f8e00ff */
[----:B------:R-:W-:Y:S01]  /*4aa0*/  USEL UR7, UR37, UR49, !UP0 ;  /* 0x0000003125077287 */ /* 0x000fe2000c000000 */
[----:B------:R-:W-:Y:S02]  /*4ab0*/  UMOV UR5, UR9 ;  /* 0x0000000900057c82 */ /* 0x000fe40008000000 */
[----:B------:R-:W-:Y:S02]  /*4ac0*/  USHF.R.U32.HI UR6, URZ, UR53, UR5 ;  /* 0x00000035ff067299 */ /* 0x000fe40008011605 */
[----:B------:R-:W-:Y:S02]  /*4ad0*/  UIMAD.WIDE.U32 UR20, UR7, UR18, URZ ;  /* 0x00000012071472a5 */ /* 0x000fe4000f8e00ff */
[----:B------:R-:W-:Y:S02]  /*4ae0*/  USEL UR6, UR15, UR6, !UP2 ;  /* 0x000000060f067287 */ /* 0x000fe4000d000000 */
[----:B------:R-:W-:Y:S01]  /*4af0*/  UISETP.NE.AND UP2, UPT, UR14, URZ, UPT ;  /* 0x000000ff0e00728c */ /* 0x000fe2000bf45270 */
[----:B------:R-:W-:Y:S01]  /*4b00*/  UMOV UR5, UR11 ;  /* 0x0000000b00057c82 */ /* 0x000fe20008000000 */
[----:B------:R-:W-:Y:S02]  /*4b10*/  UIMAD.WIDE.U32 UR10, UR6, UR18, URZ ;  /* 0x00000012060a72a5 */ /* 0x000fe4000f8e00ff */
[----:B------:R-:W-:Y:S03]  /*4b20*/  USHF.R.U32.HI UR8, URZ, UR29, UR5 ;  /* 0x0000001dff087299 */ /* 0x000fe60008011605 */
[----:B------:R-:W-:Y:S02]  /*4b30*/  UMOV UR5, UR13 ;  /* 0x0000000d00057c82 */ /* 0x000fe40008000000 */
[----:B------:R-:W-:Y:S03]  /*4b40*/  @UP1 USHF.R.U32.HI UR4, URZ, UR19, UR5 ;  /* 0x00000013ff041299 */ /* 0x000fe60008011605 */
[----:B------:R-:W-:Y:S01]  /*4b50*/  UMOV UR5, UR21 ;  /* 0x0000001500057c82 */ /* 0x000fe20008000000 */
[----:B------:R-:W-:Y:S02]  /*4b60*/  UIMAD UR4, UR39, UR4, URZ ;  /* 0x00000004270472a4 */ /* 0x000fe4000f8e02ff */
[----:B------:R-:W-:Y:S02]  /*4b70*/  @UP1 USHF.R.U32.HI UR7, URZ, UR19, UR5 ;  /* 0x00000013ff071299 */ /* 0x000fe40008011605 */
[----:B------:R-:W-:Y:S02]  /*4b80*/  USEL UR5, UR16, UR8, !UP0 ;  /* 0x0000000810057287 */ /* 0x000fe4000c000000 */
[----:B------:R-:W-:Y:S02]  /*4b90*/  UIMAD UR8, UR39, UR7, URZ ;  /* 0x00000007270872a4 */ /* 0x000fe4000f8e02ff */
[----:B------:R-:W-:Y:S03]  /*4ba0*/  UISETP.GE.AND UP0, UPT, UR6, UR4, UPT ;  /* 0x000000040600728c */ /* 0x000fe6000bf06270 */
[----:B------:R-:W-:Y:S01]  /*4bb0*/  UMOV UR4, UR11 ;  /* 0x0000000b00047c82 */ /* 0x000fe20008000000 */
[----:B------:R-:W-:Y:S02]  /*4bc0*/  UISETP.GE.OR UP0, UPT, UR5, UR8, UP0 ;  /* 0x000000080500728c */ /* 0x000fe40008706670 */
[----:B------:R-:W-:Y:S02]  /*4bd0*/  USHF.R.U32.HI UR4, URZ, UR19, UR4 ;  /* 0x00000013ff047299 */ /* 0x000fe40008011604 */
[----:B------:R-:W-:Y:S02]  /*4be0*/  UIMAD.WIDE.U32 UR8, UR5, UR18, URZ ;  /* 0x00000012050872a5 */ /* 0x000fe4000f8e00ff */
[----:B------:R-:W-:Y:S04]  /*4bf0*/  USEL UR10, UR6, UR4, !UP1 ;  /* 0x00000004060a7287 */ /* 0x000fe8000c800000 */
[----:B------:R-:W-:Y:S01]  /*4c00*/  UIADD3 UR11, UPT, UPT, -UR10, URZ, URZ ;  /* 0x000000ff0a0b7290 */ /* 0x000fe2000fffe1ff */
[----:B------:R-:W-:Y:S02]  /*4c10*/  @!UP0 UMOV UR4, UR9 ;  /* 0x0000000900048c82 */ /* 0x000fe40008000000 */
[----:B------:R-:W-:Y:S02]  /*4c20*/  @!UP0 USHF.R.U32.HI UR4, URZ, UR19, UR4 ;  /* 0x00000013ff048299 */ /* 0x000fe40008011604 */
[----:B------:R-:W-:Y:S02]  /*4c30*/  UIMAD UR8, UR39, UR11, UR6 ;  /* 0x0000000b270872a4 */ /* 0x000fe4000f8e0206 */
[----:B------:R-:W-:Y:S02]  /*4c40*/  @!UP0 USEL UR4, UR5, UR4, !UP1 ;  /* 0x0000000405048287 */ /* 0x000fe4000c800000 */
[----:B------:R-:W-:Y:S02]  /*4c50*/  UISETP.NE.AND UP1, UPT, UR23, URZ, UPT ;  /* 0x000000ff1700728c */ /* 0x000fe4000bf25270 */
[----:B------:R-:W-:Y:S02]  /*4c60*/  @!UP0 UIMAD UR8, UR7, UR8, UR4 ;  /* 0x00000008070882a4 */ /* 0x000fe4000f8e0204 */
[----:B------:R-:W-:Y:S02]  /*4c70*/  @!UP0 UIADD3 UR9, UPT, UPT, UR10, -UR4, URZ ;  /* 0x800000040a098290 */ /* 0x000fe4000fffe0ff */
[----:B------:R-:W-:Y:S02]  /*4c80*/  UIADD3 UR4, UPT, UPT, -UR5, URZ, URZ ;  /* 0x000000ff05047290 */ /* 0x000fe4000fffe1ff */
[----:B------:R-:W-:Y:S02]  /*4c90*/  UIADD3 UR7, UPT, UPT, -UR6, URZ, URZ ;  /* 0x000000ff06077290 */ /* 0x000fe4000fffe1ff */
[----:B------:R-:W-:Y:S02]  /*4ca0*/  @!UP0 UIMAD UR6, UR9, UR39, UR5 ;  /* 0x00000027090682a4 */ /* 0x000fe4000f8e0205 */
[----:B------:R-:W-:Y:S02]  /*4cb0*/  UIMAD UR16, UR17, UR4, UR16 ;  /* 0x00000004111072a4 */ /* 0x000fe4000f8e0210 */
[----:B------:R-:W-:Y:S01]  /*4cc0*/  UIMAD UR15, UR30, UR7, UR15 ;  /* 0x000000071e0f72a4 */ /* 0x000fe2000f8e020f */
[----:B------:R-:W-:Y:S02]  /*4cd0*/  @!UP0 UMOV UR5, UR8 ;  /* 0x0000000800058c82 */ /* 0x000fe40008000000 */
[----:B------:R-:W-:Y:S02]  /*4ce0*/  UIMAD UR16, UR5, UR17, UR16 ;  /* 0x00000011051072a4 */ /* 0x000fe4000f8e0210 */
[----:B------:R-:W-:Y:S11]  /*4cf0*/  UIMAD UR15, UR6, UR30, UR15 ;  /* 0x0000001e060f72a4 */ /* 0x000ff6000f8e020f */
[----:B------:R-:W-:Y:S01]  /*4d00*/  @!UPT UIADD3 URZ, UPT, UPT, URZ, URZ, URZ ;  /* 0x000000fffffff290 */ /* 0x000fe2000fffe0ff */
.L_x_75:
[----:B------:R-:W1:Y:S01]  /*4d10*/  @!UP3 LDCU.128 UR8, c[0x0][0xc10] ;  /* 0x00018200ff08b7ac */ /* 0x000e620008000c00 */
[----:B------:R-:W-:Y:S02]  /*4d20*/  ISETP.NE.U32.AND P1, PT, RZ, UR26, PT ;  /* 0x0000001aff007c0c */ /* 0x000fe4000bf25070 */
[----:B------:R-:W-:Y:S02]  /*4d30*/  SHF.L.U32 R9, R10, 0x1f, RZ ;  /* 0x0000001f0a097819 */ /* 0x000fe400000006ff */
[----:B------:R-:W-:Y:S01]  /*4d40*/  ISETP.NE.AND.EX P1, PT, RZ, UR27, PT, P1 ;  /* 0x0000001bff007c0c */ /* 0x000fe2000bf25310 */
[----:B------:R-:W3:Y:S01]  /*4d50*/  @!UP3 LDCU UR5, c[0x0][0xc0c] ;  /* 0x00018180ff05b7ac */ /* 0x000ee20008000800 */
[----:B-1----:R-:W-:Y:S07]  /*4d60*/  UIMAD.WIDE.U32 UR6, UR16, UR8, URZ ;  /* 0x00000008100672a5 */ /* 0x002fee000f8e00ff */
[----:B------:R-:W-:Y:S01]  /*4d70*/  @!UP3 UMOV UR4, UR7 ;  /* 0x000000070004bc82 */ /* 0x000fe20008000000 */
[----:B---3--:R-:W-:Y:S02]  /*4d80*/  @!UP3 UISETP.NE.AND UP0, UPT, UR5, 0x1, UPT ;  /* 0x000000010500b88c */ /* 0x008fe4000bf05270 */
[----:B------:R-:W-:Y:S02]  /*4d90*/  @!UP3 USHF.R.U32.HI UR4, URZ, UR9, UR4 ;  /* 0x00000009ff04b299 */ /* 0x000fe40008011604 */
[----:B------:R-:W-:Y:S02]  /*4da0*/  UIMAD.WIDE.U32 UR6, UR15, UR11, URZ ;  /* 0x0000000b0f0672a5 */ /* 0x000fe4000f8e00ff */
[----:B------:R-:W-:Y:S02]  /*4db0*/  @!UP3 USEL UR8, UR16, UR4, !UP0 ;  /* 0x000000041008b287 */ /* 0x000fe4000c000000 */
[----:B------:R-:W-:Y:S03]  /*4dc0*/  @!UP3 UISETP.NE.AND UP0, UPT, UR10, 0x1, UPT ;  /* 0x000000010a00b88c */ /* 0x000fe6000bf05270 */
[----:B------:R-:W-:Y:S01]  /*4dd0*/  @!UP3 UMOV UR6, UR7 ;  /* 0x000000070006bc82 */ /* 0x000fe20008000000 */
[----:B------:R-:W-:Y:S01]  /*4de0*/  USHF.L.U32 UR7, UR24, 0x7, URZ ;  /* 0x0000000718077899 */ /* 0x000fe200080006ff */
[----:B------:R-:W1:Y:S02]  /*4df0*/  @!UP3 LDCU UR4, c[0x0][0xc20] ;  /* 0x00018400ff04b7ac */ /* 0x000e640008000800 */
[----:B-1----:R-:W-:Y:S04]  /*4e00*/  @!UP3 USHF.R.U32.HI UR6, URZ, UR4, UR6 ;  /* 0x00000004ff06b299 */ /* 0x002fe80008011606 */
[----:B------:R-:W-:Y:S04]  /*4e10*/  @!UP3 USEL UR6, UR15, UR6, !UP0 ;  /* 0x000000060f06b287 */ /* 0x000fe8000c000000 */
[----:B------:R-:W-:Y:S02]  /*4e20*/  @!UP3 UIADD3 UR4, UPT, UPT, -UR8, UR6, URZ ;  /* 0x000000060804b290 */ /* 0x000fe4000fffe1ff */
[----:B------:R-:W-:Y:S02]  /*4e30*/  @!UP3 UIADD3 UR6, UPT, UPT, UR8, -UR6, URZ ;  /* 0x800000060806b290 */ /* 0x000fe4000fffe0ff */
[----:B------:R-:W-:Y:S02]  /*4e40*/  @!UP3 UIMAD UR16, UR4, UR5, UR16 ;  /* 0x000000050410b2a4 */ /* 0x000fe4000f8e0210 */
[----:B------:R-:W-:Y:S01]  /*4e50*/  @!UP3 UIMAD UR15, UR6, UR10, UR15 ;  /* 0x0000000a060fb2a4 */ /* 0x000fe2000f8e020f */
[----:B------:R-:W-:Y:S11]  /*4e60*/  BRA.U UP4, `(.L_x_76) ;  /* 0x0000000104107547 */ /* 0x000ff6000b800000 */
[----:B------:R-:W-:Y:S04]  /*4e70*/  MOV R0, UR52 ;  /* 0x0000003400007c02 */ /* 0x000fe80008000f00 */
[----:B------:R-:W-:Y:S04]  /*4e80*/  SHF.L.U32 R11, R0, 0x1f, RZ ;  /* 0x0000001f000b7819 */ /* 0x000fe800000006ff */
[----:B------:R-:W1:Y:S02]  /*4e90*/  SYNCS.PHASECHK.TRANS64.TRYWAIT P2, [UR22+0x138], R11 ;  /* 0x0001380bff0075a7 */ /* 0x000e640008041116 */
[----:B-1----:R-:W-:Y:S05]  /*4ea0*/  @!P2 BRA `(.L_x_77) ;  /* 0x00000040001ca947 */ /* 0x002fea0003800000 */
.L_x_76:
[----:B------:R-:W-:Y:S05]  /*4eb0*/  BRA.U !UP6, `(.L_x_78) ;  /* 0x000000010e387547 */ /* 0x000fea000b800000 */
[----:B------:R-:W-:Y:S01]  /*4ec0*/  UPLOP3.LUT UP1, UPT, UPT, UPT, UP5, 0x80, 0x8 ;  /* 0x000000000008789c */ /* 0x000fe20003f2f050 */
[----:B-1----:R-:W-:Y:S01]  /*4ed0*/  HFMA2 R0, -RZ, RZ, 0, 5.9604644775390625e-08 ;  /* 0x00000001ff007431 */ /* 0x002fe200000001ff */
[----:B------:R-:W1:Y:S01]  /*4ee0*/  LDCU.64 UR8, c[0x0][0x358] ;  /* 0x00006b00ff0877ac */ /* 0x000e620008000a00 */
[----:B------:R-:W-:Y:S03]  /*4ef0*/  IMAD.MOV.U32 R94, RZ, RZ, 0x1 ;  /* 0x00000001ff5e7424 */ /* 0x000fe600078e00ff */
[----:B------:R-:W-:Y:S05]  /*4f00*/  PLOP3.LUT P2, PT, PT, PT, UP1, 0x80, 0x8 ;  /* 0x000000000008781c */ /* 0x000fea0003f4f018 */
[----:B------:R-:W3:Y:S01]  /*4f10*/  @UP1 LDCU.64 UR4, c[0x0][0x988] ;  /* 0x00013100ff0417ac */ /* 0x000ee20008000a00 */
[----:B------:R-:W-:Y:S07]  /*4f20*/  @UP1 UIMAD UR6, UR51, UR26, URZ ;  /* 0x0000001a330612a4 */ /* 0x000fee000f8e02ff */
[----:B------:R-:W-:Y:S01]  /*4f30*/  @!P2 PRMT R94, R0, 0x7610, R94 ;  /* 0x00007610005ea816 */ /* 0x000fe2000000005e */
[----:B---3--:R-:W-:Y:S06]  /*4f40*/  @UP1 UIMAD.WIDE UR4, UR6, 0x4, UR4 ;  /* 0x00000004060418a5 */ /* 0x008fec000f8e0204 */
[----:B------:R-:W-:Y:S01]  /*4f50*/  IMAD.U32 R14, RZ, RZ, UR4 ;  /* 0x00000004ff0e7e24 */ /* 0x000fe2000f8e00ff */
[----:B------:R-:W-:Y:S04]  /*4f60*/  MOV R15, UR5 ;  /* 0x00000005000f7c02 */ /* 0x000fe80008000f00 */
[----:B------:R-:W3:Y:S01]  /*4f70*/  @!UP1 LDCU UR4, c[0x0][0x980] ;  /* 0x00013000ff0497ac */ /* 0x000ee20008000800 */
[----:B-1---5:R4:W5:Y:S02]  /*4f80*/  @P2 LDG.E R41, desc[UR8][R14.64] ;  /* 0x000000080e292981 */ /* 0x022964000c1e1900 */
[----:B---34-:R-:W-:Y:S07]  /*4f90*/  @!P2 IMAD.U32 R41, RZ, RZ, UR4 ;  /* 0x00000004ff29ae24 */ /* 0x018fee000f8e00ff */
.L_x_78:
[----:B-----5:R-:W-:Y:S01]  /*4fa0*/  @!P1 FSETP.EQ.AND P3, PT, R41, RZ, PT ;  /* 0x000000ff2900920b */ /* 0x020fe20003f62000 */
[----:B------:R-:W-:Y:S01]  /*4fb0*/  @!UPT UIADD3 URZ, UPT, UPT, URZ, URZ, URZ ;  /* 0x000000fffffff290 */ /* 0x000fe2000fffe0ff */
[----:B------:R-:W-:Y:S11]  /*4fc0*/  @!P1 BRA `(.L_x_79) ;  /* 0x0000000000149947 */ /* 0x000ff60003800000 */
[----:B------:R-:W-:Y:S02]  /*4fd0*/  LOP3.LUT P1, RZ, R94, 0xff, RZ, 0xc0, !PT ;  /* 0x000000ff5eff7812 */ /* 0x000fe4000782c0ff */
[----:B------:R-:W-:Y:S04]  /*4fe0*/  PLOP3.LUT P3, PT, PT, PT, UP1, 0x80, 0x8 ;  /* 0x000000000008781c */ /* 0x000fe80003f6f018 */
[----:B------:R-:W-:Y:S07]  /*4ff0*/  PLOP3.LUT P3, PT, P3, PT, PT, 0x8, 0x80 ;  /* 0x000000000080781c */ /* 0x000fee0001f6e170 */
[----:B------:R-:W-:Y:S11]  /*5000*/  @P1 FSETP.EQ.AND P3, PT, R41, RZ, PT ;  /* 0x000000ff2900120b */ /* 0x000ff60003f62000 */
[----:B------:R-:W-:Y:S02]  /*5010*/  @!UPT UIADD3 URZ, UPT, UPT, URZ, URZ, URZ ;  /* 0x000000fffffff290 */ /* 0x000fe4000fffe0ff */
.L_x_79:
[----:B------:R-:W-:Y:S01]  /*5020*/  USHF.L.U32 UR11, UR50, 0x6, URZ ;  /* 0x00000006320b7899 */ /* 0x000fe200080006ff */
[----:B------:R-:W3:Y:S01]  /*5030*/  SYNCS.PHASECHK.TRANS64.TRYWAIT P1, [UR22+0x120], R9 ;  /* 0x00012009ff0075a7 */ /* 0x000ee20008021116 */
[----:B------:R-:W-:Y:S02]  /*5040*/  UISETP.NE.AND UP0, UPT, UR32, 0x1, UPT ;  /* 0x000000012000788c */ /* 0x000fe4000bf05270 */
[----:B------:R-:W-:Y:S01]  /*5050*/  UIMAD.WIDE.U32 UR4, UR11, UR33, URZ ;  /* 0x000000210b0472a5 */ /* 0x000fe2000f8e00ff */
[----:B------:R-:W-:Y:S04]  /*5060*/  ELECT P2, URZ, PT ;  /* 0x0000000000ff782f */ /* 0x000fe80003840000 */
[----:B------:R-:W-:Y:S02]  /*5070*/  PLOP3.LUT P2, PT, P3, P2, PT, 0xf2, 0x2f ;  /* 0x00000000002f781c */ /* 0x000fe40001f45e72 */
[----:B------:R-:W-:Y:S02]  /*5080*/  UMOV UR4, UR5 ;  /* 0x0000000500047c82 */ /* 0x000fe40008000000 */
[----:B------:R-:W-:Y:S04]  /*5090*/  USHF.R.U32.HI UR4, URZ, UR34, UR4 ;  /* 0x00000022ff047299 */ /* 0x000fe80008011604 */
[----:B------:R-:W-:Y:S02]  /*50a0*/  USEL UR12, UR11, UR4, !UP0 ;  /* 0x000000040b0c7287 */ /* 0x000fe4000c000000 */
[----:B------:R-:W-:Y:S02]  /*50b0*/  UISETP.NE.AND UP0, UPT, UR35, 0x1, UPT ;  /* 0x000000012300788c */ /* 0x000fe4000bf05270 */
[----:B------:R-:W-:Y:S02]  /*50c0*/  UIMAD.WIDE.U32 UR4, UR12, UR40, URZ ;  /* 0x000000280c0472a5 */ /* 0x000fe4000f8e00ff */
[----:B------:R-:W-:Y:S01]  /*50d0*/  UIADD3 UR6, UPT, UPT, -UR12, URZ, URZ ;  /* 0x000000ff0c067290 */ /* 0x000fe2000fffe1ff */
[----:B-1----:R-:W-:Y:S03]  /*50e0*/  @!P2 IMAD.MOV.U32 R0, RZ, 0x20, RZ ;  /* 0x00000020ff00a824 */ /* 0x002fe600078e00ff */
[----:B------:R-:W-:Y:S01]  /*50f0*/  UIMAD UR11, UR32, UR6, UR11 ;  /* 0x00000006200b72a4 */ /* 0x000fe2000f8e020b */
[----:B------:R-:W-:Y:S01]  /*5100*/  @!P2 IMAD.MOV.U32 R0, RZ, 0x400, R0 ;  /* 0x00000400ff00a824 */ /* 0x000fe200078e0000 */
[----:B------:R-:W-:Y:S02]  /*5110*/  UMOV UR4, UR5 ;  /* 0x0000000500047c82 */ /* 0x000fe40008000000 */
[----:B------:R-:W-:Y:S04]  /*5120*/  USHF.R.U32.HI UR4, URZ, UR41, UR4 ;  /* 0x00000029ff047299 */ /* 0x000fe80008011604 */
[----:B------:R-:W-:Y:S02]  /*5130*/  USEL UR13, UR12, UR4, !UP0 ;  /* 0x000000040c0d7287 */ /* 0x000fe4000c000000 */
[----:B------:R-:W-:Y:S02]  /*5140*/  UISETP.NE.AND UP0, UPT, UR42, 0x1, UPT ;  /* 0x000000012a00788c */ /* 0x000fe4000bf05270 */
[----:B------:R-:W-:Y:S07]  /*5150*/  UIMAD.WIDE.U32 UR4, UR13, UR43, URZ ;  /* 0x0000002b0d0472a5 */ /* 0x000fee000f8e00ff */
[----:B------:R-:W-:Y:S02]  /*5160*/  UMOV UR4, UR5 ;  /* 0x0000000500047c82 */ /* 0x000fe40008000000 */
[----:B------:R-:W-:Y:S04]  /*5170*/  USHF.R.U32.HI UR4, URZ, UR54, UR4 ;  /* 0x00000036ff047299 */ /* 0x000fe80008011604 */
[----:B------:R-:W-:Y:S02]  /*5180*/  USEL UR14, UR13, UR4, !UP0 ;  /* 0x000000040d0e7287 */ /* 0x000fe4000c000000 */
[----:B------:R-:W-:Y:S02]  /*5190*/  UIADD3 UR4, UPT, UPT, -UR13, URZ, URZ ;  /* 0x000000ff0d047290 */ /* 0x000fe4000fffe1ff */
[----:B------:R-:W-:Y:S02]  /*51a0*/  UIADD3 UR5, UPT, UPT, -UR14, URZ, URZ ;  /* 0x000000ff0e057290 */ /* 0x000fe4000fffe1ff */
[----:B------:R-:W-:Y:S02]  /*51b0*/  UIMAD UR12, UR35, UR4, UR12 ;  /* 0x00000004230c72a4 */ /* 0x000fe4000f8e020c */
[----:B------:R-:W-:Y:S01]  /*51c0*/  UIMAD UR13, UR42, UR5, UR13 ;  /* 0x000000052a0d72a4 */ /* 0x000fe2000f8e020d */
[----:B---3--:R-:W-:Y:S11]  /*51d0*/  @!P1 BRA `(.L_x_80) ;  /* 0x0000003c00689947 */ /* 0x008ff60003800000 */
.L_x_165:
[----:B------:R-:W-:Y:S01]  /*51e0*/  @!P2 R2UR UR4, R0 ;  /* 0x000000000004a2ca */ /* 0x000fe200000e0000 */
[----:B------:R-:W-:Y:S01]  /*51f0*/  VOTEU.ALL UP0, P2 ;  /* 0x0000000000ff7886 */ /* 0x000fe20001000000 */
[----:B-1----:R-:W-:Y:S02]  /*5200*/  @!P2 IADD3 R2, P1, PT, R12, 0x680, RZ ;  /* 0x000006800c02a810 */ /* 0x002fe40007f3e0ff */
[----:B------:R-:W-:Y:S02]  /*5210*/  @P0 SHF.R.U32.HI R4, RZ, 0x10, R5 ;  /* 0x00000010ff040819 */ /* 0x000fe40000011605 */
[----:B------:R-:W-:Y:S01]  /*5220*/  @!P2 R2UR UR5, R2 ;  /* 0x000000000205a2ca */ /* 0x000fe200000e0000 */
[----:B------:R-:W-:Y:S01]  /*5230*/  @!P2 IMAD.X R0, RZ, RZ, R13, P1 ;  /* 0x000000ffff00a224 */ /* 0x000fe200008e060d */
[----:B------:R-:W-:Y:S01]  /*5240*/  @!UP0 UIADD3 UR8, UPT, UPT, UR22, 0x200, URZ ;  /* 0x0000020016088890 */ /* 0x000fe2000fffe0ff */
[----:B------:R-:W-:Y:S04]  /*5250*/  @P0 R2UR UR51, R4 ;  /* 0x00000000043302ca */ /* 0x000fe800000e0000 */
[----:B------:R-:W-:Y:S01]  /*5260*/  @!UP0 UPRMT UR6, UR4, 0x5410, URZ ;  /* 0x0000541004068896 */ /* 0x000fe200080000ff */
[----:B------:R-:W-:Y:S01]  /*5270*/  @!P2 R2UR UR4, R0 ;  /* 0x000000000004a2ca */ /* 0x000fe200000e0000 */
[----:B------:R-:W-:Y:S01]  /*5280*/  VOTEU.ALL UP0, P2 ;  /* 0x0000000000ff7886 */ /* 0x000fe20001000000 */
[----:B------:R-:W-:Y:S03]  /*5290*/  @!P2 IMAD.MOV.U32 R0, RZ, RZ, 0x1000 ;  /* 0x00001000ff00a424 */ /* 0x000fe600078e00ff */
[----:B------:R-:W-:Y:S01]  /*52a0*/  IMAD.U32 R14, RZ, RZ, UR5 ;  /* 0x00000005ff0e7e24 */ /* 0x000fe2000f8e00ff */
[----:B------:R-:W-:Y:S01]  /*52b0*/  @!UP0 UMOV UR9, UR25 ;  /* 0x0000001900098c82 */ /* 0x000fe20008000000 */
[----:B------:R-:W-:Y:S06]  /*52c0*/  @!UP0 UMOV UR10, UR7 ;  /* 0x00000007000a8c82 */ /* 0x000fec0008000000 */
[----:B------:R-:W-:Y:S01]  /*52d0*/  IMAD.U32 R15, RZ, RZ, UR4 ;  /* 0x00000004ff0f7e24 */ /* 0x000fe2000f8e00ff */
[----:B------:R-:W-:Y:S04]  /*52e0*/  @!P2 R2UR UR4, R14 ;  /* 0x000000000e04a2ca */ /* 0x000fe800000e0000 */
[----:B------:R-:W-:Y:S11]  /*52f0*/  @!P2 R2UR UR5, R15 ;  /* 0x000000000f05a2ca */ /* 0x000ff600000e0000 */
[----:B------:R-:W-:Y:S02]  /*5300*/  @!UPT UIADD3 URZ, UPT, UPT, URZ, URZ, URZ ;  /* 0x000000fffffff290 */ /* 0x000fe4000fffe0ff */
[----:B------:R1:W-:Y:S01]  /*5310*/  @!UP0 UTMALDG.5D.IM2COL [UR8], [UR4], UR6 ;  /* 0x00000008040083b4 */ /* 0x0003e20008060006 */
[----:B------:R1:W-:Y:S01]  /*5320*/  @!P2 SYNCS.ARRIVE.TRANS64.RED.A0TR RZ, [UR22+0x110], R0 ;  /* 0x00011000ffffa9a7 */ /* 0x0003e20008300416 */
[----:B------:R-:W-:Y:S01]  /*5330*/  SYNCS.ARRIVE.TRANS64.RED.A1T0 RZ, [UR47], RZ ;  /* 0x000000ffffff79a7 */ /* 0x000fe2000810042f */
[----:B------:R-:W3:Y:S02]  /*5340*/  SYNCS.PHASECHK.TRANS64.TRYWAIT P1, [UR22+0x128], R9 ;  /* 0x00012809ff0075a7 */ /* 0x000ee40008021116 */
[----:B-1-3--:R-:W-:Y:S05]  /*5350*/  @!P1 BRA `(.L_x_81) ;  /* 0x0000003c00209947 */ /* 0x00afea0003800000 */
.L_x_167:
[----:B-1----:R-:W-:Y:S01]  /*5360*/  @!P2 IMAD.MOV.U32 R0, RZ, 0x20, RZ ;  /* 0x00000020ff00a824 */ /* 0x002fe200078e00ff */
[----:B------:R-:W-:Y:S01]  /*5370*/  @!P2 IADD3 R2, P0, PT, R12, 0x680, RZ ;  /* 0x000006800c02a810 */ /* 0x000fe20007f1e0ff */
[----:B------:R-:W-:Y:S01]  /*5380*/  VOTEU.ALL UP0, P2 ;  /* 0x0000000000ff7886 */ /* 0x000fe20001000000 */
[----:B------:R-:W-:Y:S01]  /*5390*/  LOP3.LUT R10, R10, 0x1, RZ, 0x3c, !PT ;  /* 0x000000010a0a7812 */ /* 0x000fe200078e3cff */
[----:B------:R-:W-:Y:S01]  /*53a0*/  @!P2 IMAD.MOV.U32 R0, RZ, 0x400, R0 ;  /* 0x00000400ff00a824 */ /* 0x000fe200078e0000 */
[----:B------:R-:W-:Y:S01]  /*53b0*/  @!P2 R2UR UR5, R2 ;  /* 0x000000000205a2ca */ /* 0x000fe200000e0000 */
[----:B------:R-:W-:Y:S01]  /*53c0*/  UIADD3 UR24, UPT, UPT, UR15, UR44, URZ ;  /* 0x0000002c0f187290 */ /* 0x000fe2000fffe0ff */
[----:B------:R-:W-:Y:S01]  /*53d0*/  LOP3.LUT R8, R8, 0x1, RZ, 0x3c, !PT ;  /* 0x0000000108087812 */ /* 0x000fe200078e3cff */
[----:B------:R-:W-:Y:S01]  /*53e0*/  @!UP0 UIADD3 UR8, UPT, UPT, UR22, 0x1200, URZ ;  /* 0x0000120016088890 */ /* 0x000fe2000fffe0ff */
[----:B------:R-:W-:Y:S01]  /*53f0*/  @!P2 R2UR UR4, R0 ;  /* 0x000000000004a2ca */ /* 0x000fe200000e0000 */
[----:B------:R-:W-:Y:S01]  /*5400*/  @!P2 IMAD.X R0, RZ, RZ, R13, P0 ;  /* 0x000000ffff00a224 */ /* 0x000fe200000e060d */
[----:B------:R-:W-:Y:S02]  /*5410*/  @!UP0 UIADD3 UR10, UPT, UPT, UR7, 0x40, URZ ;  /* 0x00000040070a8890 */ /* 0x000fe4000fffe0ff */
[----:B------:R-:W-:Y:S02]  /*5420*/  @!UP0 UIADD3 UR9, UPT, UPT, UR22, 0x118, URZ ;  /* 0x0000011816098890 */ /* 0x000fe4000fffe0ff */
[----:B------:R-:W-:Y:S02]  /*5430*/  UIADD3 UR50, UPT, UPT, UR16, UR38, URZ ;  /* 0x0000002610327290 */ /* 0x000fe4000fffe0ff */
[----:B------:R-:W-:Y:S01]  /*5440*/  UPLOP3.LUT UP4, UPT, UPT, UPT, UPT, 0x80, 0x8 ;  /* 0x000000000008789c */ /* 0x000fe20003f8f070 */
[----:B------:R-:W-:Y:S04]  /*5450*/  IMAD.U32 R4, RZ, RZ, UR5 ;  /* 0x00000005ff047e24 */ /* 0x000fe8000f8e00ff */
[----:B------:R-:W-:Y:S01]  /*5460*/  @!UP0 UPRMT UR6, UR4, 0x5410, URZ ;  /* 0x0000541004068896 */ /* 0x000fe200080000ff */
[----:B------:R-:W-:Y:S01]  /*5470*/  @!P2 R2UR UR4, R0 ;  /* 0x000000000004a2ca */ /* 0x000fe200000e0000 */
[----:B------:R-:W-:Y:S11]  /*5480*/  VOTEU.ALL UP0, P2 ;  /* 0x0000000000ff7886 */ /* 0x000ff60001000000 */
[----:B------:R-:W-:Y:S01]  /*5490*/  @!UPT UIADD3 URZ, UPT, UPT, URZ, URZ, URZ ;  /* 0x000000fffffff290 */ /* 0x000fe2000fffe0ff */
[----:B------:R-:W-:Y:S01]  /*54a0*/  IMAD.U32 R5, RZ, RZ, UR4 ;  /* 0x00000004ff057e24 */ /* 0x000fe2000f8e00ff */
[----:B------:R-:W-:Y:S04]  /*54b0*/  @!P2 R2UR UR4, R4 ;  /* 0x000000000404a2ca */ /* 0x000fe800000e0000 */
[----:B------:R-:W-:Y:S11]  /*54c0*/  @!P2 R2UR UR5, R5 ;  /* 0x000000000505a2ca */ /* 0x000ff600000e0000 */
[----:B------:R-:W-:Y:S02]  /*54d0*/  @!UPT UIADD3 URZ, UPT, UPT, URZ, URZ, URZ ;  /* 0x000000fffffff290 */ /* 0x000fe4000fffe0ff */
[----:B------:R1:W-:Y:S01]  /*54e0*/  @!UP0 UTMALDG.5D.IM2COL [UR8], [UR4], UR6 ;  /* 0x00000008040083b4 */ /* 0x0003e20008060006 */
[----:B------:R1:W-:Y:S01]  /*54f0*/  @!P2 SYNCS.ARRIVE.TRANS64.RED.A0TR RZ, [UR22+0x118], R3 ;  /* 0x00011803ffffa9a7 */ /* 0x0003e20008300416 */
[----:B------:R-:W-:Y:S01]  /*5500*/  SYNCS.ARRIVE.TRANS64.RED.A1T0 RZ, [UR46], RZ ;  /* 0x000000ffffff79a7 */ /* 0x000fe2000810042e */
[----:B------:R-:W-:Y:S05]  /*5510*/  BRA.U UP2, `(.L_x_82) ;  /* 0xfffffff102dc7547 */ /* 0x000fea000b83ffff */
[----:B-1----:R-:W-:-:S04]  /*5520*/  SHF.L.U32 R3, R10, 0x1f, RZ ;  /* 0x0000001f0a037819 */ /* 0x002fc800000006ff */
[----:B------:R-:W1:Y:S02]  /*5530*/  SYNCS.PHASECHK.TRANS64.TRYWAIT P0, [UR22+0x120], R3 ;  /* 0x00012003ff0075a7 */ /* 0x000e640008001116 */
[----:B-1----:R-:W-:Y:S05]  /*5540*/  @!P0 BRA `(.L_x_83) ;  /* 0x0000003800bc8947 */ /* 0x002fea0003800000 */
.L_x_169:
[----:B-1----:R-:W-:-:S07]  /*5550*/  MOV R0, UR22 ;  /* 0x0000001600007c02 */ /* 0x002fce0008000f00 */
.L_x_84:
[----:B-1----:R-:W-:-:S04]  /*5560*/  SHF.L.U32 R3, R10, 0x1f, RZ ;  /* 0x0000001f0a037819 */ /* 0x002fc800000006ff */
[----:B------:R1:W3:Y:S03]  /*5570*/  SYNCS.PHASECHK.TRANS64.TRYWAIT P0, [R0+URZ+0x128], R3 ;  /* 0x00012803000075a7 */ /* 0x0002e600080011ff */
[----:B---3--:R-:W-:Y:S05]  /*5580*/  @!P0 NANOSLEEP.SYNCS 0x989680 ;  /* 0x009896800000895d */ /* 0x008fea0003900000 */
[----:B------:R-:W3:Y:S02]  /*5590*/  @!P0 SYNCS.PHASECHK.TRANS64 P0, [R0+URZ+0x128], R3 ;  /* 0x00012803000085a7 */ /* 0x000ee400080010ff */
[----:B--23--:R-:W-:Y:S05]  /*55a0*/  @P0 EXIT ;  /* 0x000000000000094d */ /* 0x00cfea0003800000 */
[----:B------:R-:W-:Y:S05]  /*55b0*/  BRA `(.L_x_84) ;  /* 0xfffffffc00e87947 */ /* 0x000fea000383ffff */
.L_x_73:
[----:B------:R-:W-:-:S06]  /*55c0*/  UISETP.GE.AND UP0, UPT, UR18, 0x4, UPT ;  /* 0x000000041200788c */ /* 0x000fcc000bf06270 */
[----:B------:R-:W-:-:S13]  /*55d0*/  PLOP3.LUT P0, PT, PT, PT, UP0, 0x80, 0x8 ;  /* 0x000000000008781c */ /* 0x000fda0003f0f008 */
[----:B-1----:R-:W-:Y:S05]  /*55e0*/  @!P0 EXIT ;  /* 0x000000000000894d */ /* 0x002fea0003800000 */
[----:B------:R-:W1:Y:S08]  /*55f0*/  S2UR UR4, SR_CgaCtaId ;  /* 0x00000000000479c3 */ /* 0x000e700000008800 */
[----:B------:R-:W-:Y:S01]  /*5600*/  BAR.SYNC.DEFER_BLOCKING 0x6, 0xa0 ;  /* 0x0182800000007b1d */ /* 0x000fe20000010000 */
[C---:B------:R-:W-:Y:S01]  /*5610*/  IMAD.SHL.U32 R6, R92.reuse, 0x40, RZ ;  /* 0x000000405c067824 */ /* 0x040fe200078e00ff */
[C---:B------:R-:W-:Y:S01]  /*5620*/  LOP3.LUT R93, R92.reuse, 0x60, RZ, 0xc0, !PT ;  /* 0x000000605c5d7812 */ /* 0x040fe200078ec0ff */
[----:B------:R-:W-:-:S02]  /*5630*/  IMAD.SHL.U32 R91, R92, 0x20, RZ ;  /* 0x000000205c5b7824 */ /* 0x000fc400078e00ff */
[----:B------:R-:W-:Y:S02]  /*5640*/  HFMA2 R90, -RZ, RZ, 0, 0 ;  /* 0x00000000ff5a7431 */ /* 0x000fe400000001ff */
[----:B------:R-:W-:Y:S01]  /*5650*/  IMAD.SHL.U32 R5, R92, 0x2, RZ ;  /* 0x000000025c057824 */ /* 0x000fe200078e00ff */
[----:B------:R-:W-:Y:S01]  /*5660*/  UMOV UR49, 0x400 ;  /* 0x0000040000317882 */ /* 0x000fe20000000000 */
[----:B------:R-:W2:Y:S01]  /*5670*/  LDC.64 R84, c[0x0][0x9b0] ;  /* 0x00026c00ff547b82 */ /* 0x000ea20000000a00 */
[----:B------:R-:W-:Y:S01]  /*5680*/  LOP3.LUT R4, R6, 0x180, RZ, 0xc0, !PT ;  /* 0x0000018006047812 */ /* 0x000fe200078ec0ff */
[----:B------:R-:W-:Y:S01]  /*5690*/  IMAD.U32 R37, R92, 0x10000, RZ ;  /* 0x000100005c257824 */ /* 0x000fe200078e00ff */
[----:B------:R-:W-:Y:S01]  /*56a0*/  LOP3.LUT R91, R91, 0xc00, RZ, 0xc0, !PT ;  /* 0x00000c005b5b7812 */ /* 0x000fe200078ec0ff */
[----:B------:R-:W-:Y:S01]  /*56b0*/  IMAD.MOV.U32 R36, RZ, RZ, RZ ;  /* 0x000000ffff247224 */ /* 0x000fe200078e00ff */
[----:B------:R-:W-:Y:S01]  /*56c0*/  LOP3.LUT R5, R4, 0x20, R5, 0xf8, !PT ;  /* 0x0000002004057812 */ /* 0x000fe200078ef805 */
[C---:B------:R-:W-:Y:S01]  /*56d0*/  IMAD.SHL.U32 R4, R92.reuse, 0x8, RZ ;  /* 0x000000085c047824 */ /* 0x040fe200078e00ff */
[----:B------:R-:W-:Y:S01]  /*56e0*/  LOP3.LUT R91, R91, 0x40, R6, 0xf8, !PT ;  /* 0x000000405b5b7812 */ /* 0x000fe200078ef806 */
[----:B------:R-:W3:Y:S01]  /*56f0*/  LDC.64 R74, c[0x0][0x9a8] ;  /* 0x00026a00ff4a7b82 */ /* 0x000ee20000000a00 */
[----:B------:R-:W-:-:S02]  /*5700*/  LOP3.LUT R92, R92, 0x2, RZ, 0xc0, !PT ;  /* 0x000000025c5c7812 */ /* 0x000fc400078ec0ff */
[----:B------:R-:W-:Y:S02]  /*5710*/  CS2R R88, SRZ ;  /* 0x0000000000587805 */ /* 0x000fe4000001ff00 */
[----:B------:R-:W-:Y:S01]  /*5720*/  LOP3.LUT R4, R5, 0x30, R4, 0x78, !PT ;  /* 0x0000003005047812 */ /* 0x000fe200078e7804 */
[----:B------:R-:W-:Y:S01]  /*5730*/  IMAD.MOV.U32 R87, RZ, RZ, RZ ;  /* 0x000000ffff577224 */ /* 0x000fe200078e00ff */
[----:B------:R-:W-:Y:S01]  /*5740*/  LOP3.LUT R91, R91, 0x200, R6, 0xf8, !PT ;  /* 0x000002005b5b7812 */ /* 0x000fe200078ef806 */
[----:B------:R-:W4:Y:S01]  /*5750*/  LDCU UR60, c[0x0][0x370] ;  /* 0x00006e00ff3c77ac */ /* 0x000f220008000800 */
[----:B------:R-:W-:Y:S02]  /*5760*/  LOP3.LUT R37, R37, 0x600000, RZ, 0xc0, !PT ;  /* 0x0060000025257812 */ /* 0x000fe400078ec0ff */
[----:B------:R-:W-:Y:S01]  /*5770*/  LOP3.LUT R91, R91, R4, RZ, 0xfc, !PT ;  /* 0x000000045b5b7212 */ /* 0x000fe200078efcff */
[----:B-1----:R-:W-:Y:S01]  /*5780*/  ULEA UR49, UR4, UR49, 0x18 ;  /* 0x0000003104317291 */ /* 0x002fe2000f8ec0ff */
[----:B------:R-:W-:Y:S01]  /*5790*/  IADD3 R106, PT, PT, -R92, RZ, RZ ;  /* 0x000000ff5c6a7210 */ /* 0x000fe20007ffe1ff */
[----:B------:R-:W1:Y:S01]  /*57a0*/  LDCU.128 UR4, c[0x0][0xb80] ;  /* 0x00017000ff0477ac */ /* 0x000e620008000c00 */
[----:B------:R-:W2:Y:S06]  /*57b0*/  LDCU UR48, c[0x0][0xc0c] ;  /* 0x00018180ff3077ac */ /* 0x000eac0008000800 */
[----:B------:R-:W4:Y:S01]  /*57c0*/  LDS R2, [UR49+0x190] ;  /* 0x00019031ff027984 */ /* 0x000f220008000800 */
[----:B------:R-:W2:Y:S01]  /*57d0*/  LDCU UR38, c[0x0][0xc30] ;  /* 0x00018600ff2677ac */ /* 0x000ea20008000800 */
[----:B------:R-:W2:Y:S01]  /*57e0*/  LDCU.64 UR54, c[0x0][0x988] ;  /* 0x00013100ff3677ac */ /* 0x000ea20008000a00 */
[----:B------:R-:W2:Y:S01]  /*57f0*/  LDCU.64 UR46, c[0x0][0xc28] ;  /* 0x00018500ff2e77ac */ /* 0x000ea20008000a00 */
[----:B-1----:R-:W-:Y:S01]  /*5800*/  IMAD.U32 R104, RZ, RZ, UR4 ;  /* 0x00000004ff687e24 */ /* 0x002fe2000f8e00ff */
[----:B------:R-:W-:Y:S01]  /*5810*/  MOV R101, UR7 ;  /* 0x0000000700657c02 */ /* 0x000fe20008000f00 */
[----:B------:R-:W-:Y:S01]  /*5820*/  IMAD.U32 R103, RZ, RZ, UR5 ;  /* 0x00000005ff677e24 */ /* 0x000fe2000f8e00ff */
[----:B------:R-:W1:Y:S01]  /*5830*/  LDCU.64 UR62, c[0x0][0x990] ;  /* 0x00013200ff3e77ac */ /* 0x000e620008000a00 */
[----:B------:R-:W-:Y:S01]  /*5840*/  IMAD.U32 R102, RZ, RZ, UR6 ;  /* 0x00000006ff667e24 */ /* 0x000fe2000f8e00ff */
[----:B------:R-:W2:Y:S01]  /*5850*/  LDCU.128 UR4, c[0x0][0xb90] ;  /* 0x00017200ff0477ac */ /* 0x000ea20008000c00 */
[----:B------:R-:W1:Y:S01]  /*5860*/  LDCU.128 UR56, c[0x0][0xc10] ;  /* 0x00018200ff3877ac */ /* 0x000e620008000c00 */
[----:B------:R-:W1:Y:S01]  /*5870*/  LDCU UR53, c[0x0][0x374] ;  /* 0x00006e80ff3577ac */ /* 0x000e620008000800 */
[----:B--2---:R-:W-:Y:S01]  /*5880*/  IMAD.U32 R100, RZ, RZ, UR4 ;  /* 0x00000004ff647e24 */ /* 0x004fe2000f8e00ff */
[----:B------:R-:W-:Y:S01]  /*5890*/  UIADD3 UR4, UPT, UPT, UR49, 0x2200, URZ ;  /* 0x0000220031047890 */ /* 0x000fe2000fffe0ff */
[----:B------:R-:W-:Y:S01]  /*58a0*/  IMAD.U32 R99, RZ, RZ, UR5 ;  /* 0x00000005ff637e24 */ /* 0x000fe2000f8e00ff */
[----:B------:R-:W-:Y:S01]  /*58b0*/  UIADD3 UR5, UPT, UPT, UR49, 0x200, URZ ;  /* 0x0000020031057890 */ /* 0x000fe2000fffe0ff */
[C---:B----4-:R-:W-:Y:S01]  /*58c0*/  IADD3 R3, PT, PT, R2.reuse, 0x80, RZ ;  /* 0x0000008002037810 */ /* 0x050fe20007ffe0ff */
[----:B------:R-:W-:Y:S01]  /*58d0*/  IMAD.U32 R97, RZ, RZ, UR7 ;  /* 0x00000007ff617e24 */ /* 0x000fe2000f8e00ff */
[----:B------:R-:W-:Y:S01]  /*58e0*/  LOP3.LUT R2, R2, 0xffff, RZ, 0xc0, !PT ;  /* 0x0000ffff02027812 */ /* 0x000fe200078ec0ff */
[----:B------:R-:W-:Y:S01]  /*58f0*/  IMAD.U32 R107, RZ, RZ, UR4 ;  /* 0x00000004ff6b7e24 */ /* 0x000fe2000f8e00ff */
[----:B------:R-:W-:Y:S01]  /*5900*/  LOP3.LUT R3, R3, 0xffff, RZ, 0xc0, !PT ;  /* 0x0000ffff03037812 */ /* 0x000fe200078ec0ff */
[----:B------:R-:W-:Y:S01]  /*5910*/  IMAD.U32 R96, RZ, RZ, UR5 ;  /* 0x00000005ff607e24 */ /* 0x000fe2000f8e00ff */
[----:B------:R-:W-:-:S03]  /*5920*/  MOV R98, UR6 ;  /* 0x0000000600627c02 */ /* 0x000fc60008000f00 */
[----:B-1-3--:R2:W-:Y:S04]  /*5930*/  STL.64 [R1], R2 ;  /* 0x0000000201007387 */ /* 0x00a5e80000100a00 */
.L_x_111:
[----:B--2---:R-:W-:Y:S04]  /*5940*/  SHF.L.U32 R3, R89, 0x1f, RZ ;  /* 0x0000001f59037819 */ /* 0x004fe800000006ff */
[----:B-1----:R-:W1:Y:S02]  /*5950*/  SYNCS.PHASECHK.TRANS64.TRYWAIT P0, [UR49+0x140], R3 ;  /* 0x00014003ff0075a7 */ /* 0x002e640008001131 */
[----:B-1----:R-:W-:Y:S05]  /*5960*/  @!P0 BRA `(.L_x_85) ;  /* 0x0000003400cc8947 */ /* 0x002fea0003800000 */
.L_x_171:
[----:B------:R-:W2:Y:S01]  /*5970*/  LDS.128 R4, [UR49+0x180] ;  /* 0x00018031ff047984 */ /* 0x000ea20008000c00 */
[----:B------:R-:W-:Y:S01]  /*5980*/  UIADD3 UR4, UPT, UPT, UR49, 0x148, URZ ;  /* 0x0000014831047890 */ /* 0x000fe2000fffe0ff */
[----:B------:R-:W-:Y:S01]  /*5990*/  IMAD R2, R36, 0x4, R1 ;  /* 0x0000000424027824 */ /* 0x000fe200078e0201 */
[----:B------:R-:W-:Y:S01]  /*59a0*/  UISETP.GE.AND UP0, UPT, UR39, 0x1, UPT ;  /* 0x000000012700788c */ /* 0x000fe2000bf06270 */
[----:B------:R-:W-:Y:S01]  /*59b0*/  @!PT LDS RZ, [RZ] ;  /* 0x00000000fffff984 */ /* 0x000fe20000000800 */
[----:B------:R-:W-:Y:S01]  /*59c0*/  @!PT LDS RZ, [RZ] ;  /* 0x00000000fffff984 */ /* 0x000fe20000000800 */
[----:B------:R-:W-:Y:S01]  /*59d0*/  @!PT LDS RZ, [RZ] ;  /* 0x00000000fffff984 */ /* 0x000fe20000000800 */
[----:B------:R-:W-:Y:S01]  /*59e0*/  @!PT LDS RZ, [RZ] ;  /* 0x00000000fffff984 */ /* 0x000fe20000000800 */
[----:B------:R3:W-:Y:S06]  /*59f0*/  MEMBAR.ALL.CTA ;  /* 0x0000000000007992 */ /* 0x0007ec0000008000 */
[----:B---3--:R-:W3:Y:S01]  /*5a00*/  FENCE.VIEW.ASYNC.S ;  /* 0x00000000000073c6 */ /* 0x008ee20000000000 */
[----:B------:R-:W-:Y:S09]  /*5a10*/  UPRMT UR4, URZ, 0x654, UR4 ;  /* 0x00000654ff047896 */ /* 0x000ff20008000004 */
[----:B---3--:R-:W-:Y:S01]  /*5a20*/  SYNCS.ARRIVE.TRANS64.RED.A1T0 RZ, [UR4], RZ ;  /* 0x000000ffffff79a7 */ /* 0x008fe20008100404 */
[----:B------:R-:W5:Y:S01]  /*5a30*/  LDL R2, [R2] ;  /* 0x0000000002027983 */ /* 0x000f620000100800 */
[----:B--2---:R-:W-:Y:S11]  /*5a40*/  LOP3.LUT P0, RZ, R6, 0x1, RZ, 0xc0, !PT ;  /* 0x0000000106ff7812 */ /* 0x004ff6000780c0ff */
[----:B------:R-:W-:Y:S02]  /*5a50*/  @!UPT UIADD3 URZ, UPT, UPT, URZ, URZ, URZ ;  /* 0x000000fffffff290 */ /* 0x000fe4000fffe0ff */
[----:B------:R-:W-:Y:S01]  /*5a60*/  VOTEU.ANY UP1, P0 ;  /* 0x0000000000ff7886 */ /* 0x000fe20000020100 */
[----:B------:R-:W-:Y:S01]  /*5a70*/  PLOP3.LUT P0, PT, PT, PT, UP1, 0x80, 0x8 ;  /* 0x000000000008781c */ /* 0x000fe20003f0f018 */
[----:B------:R-:W-:Y:S11]  /*5a80*/  UP2UR UR52, UPR, URZ, 0x2 ;  /* 0x00000002ff347883 */ /* 0x000ff60008000000 */
[----:B------:R-:W-:Y:S01]  /*5a90*/  @!UPT UIADD3 URZ, UPT, UPT, URZ, URZ, URZ ;  /* 0x000000fffffff290 */ /* 0x000fe2000fffe0ff */
[----:B-1----:R-:W-:Y:S02]  /*5aa0*/  @P0 MOV R3, R4 ;  /* 0x0000000400030202 */ /* 0x002fe40000000f00 */
[----:B------:R-:W-:Y:S02]  /*5ab0*/  @P0 LOP3.LUT R0, R5, 0xffff, RZ, 0xc0, !PT ;  /* 0x0000ffff05000812 */ /* 0x000fe400078ec0ff */
[----:B------:R-:W-:Y:S02]  /*5ac0*/  @P0 R2UR UR5, R3 ;  /* 0x00000000030502ca */ /* 0x000fe400000e0000 */
[----:B------:R-:W-:Y:S11]  /*5ad0*/  @P0 R2UR UR4, R0 ;  /* 0x00000000000402ca */ /* 0x000ff600000e0000 */
[----:B------:R-:W-:Y:S02]  /*5ae0*/  @UP1 UMOV UR37, UR5 ;  /* 0x0000000500251c82 */ /* 0x000fe40008000000 */
[----:B------:R-:W-:Y:S01]  /*5af0*/  @UP1 UMOV UR36, UR4 ;  /* 0x0000000400241c82 */ /* 0x000fe20008000000 */
[----:B------:R-:W-:Y:S05]  /*5b00*/  BRA.U !UP0, `(.L_x_86) ;  /* 0x0000000108cc7547 */ /* 0x000fea000b800000 */
[----:B------:R-:W1:Y:S01]  /*5b10*/  LDCU UR9, c[0x0][0xc20] ;  /* 0x00018400ff0977ac */ /* 0x000e620008000800 */
[----:B------:R-:W-:Y:S02]  /*5b20*/  UIMAD.WIDE.U32 UR4, UR53, UR59, URZ ;  /* 0x0000003b350472a5 */ /* 0x000fe4000f8e00ff */
[----:B------:R-:W-:Y:S02]  /*5b30*/  UIMAD.WIDE.U32 UR6, UR60, UR56, URZ ;  /* 0x000000383c0672a5 */ /* 0x000fe4000f8e00ff */
[----:B------:R-:W-:Y:S02]  /*5b40*/  UIMAD.WIDE.U32 UR10, UR36, UR59, URZ ;  /* 0x0000003b240a72a5 */ /* 0x000fe4000f8e00ff */
[----:B------:R-:W-:Y:S02]  /*5b50*/  UISETP.NE.AND UP0, UPT, UR58, 0x1, UPT ;  /* 0x000000013a00788c */ /* 0x000fe4000bf05270 */
[----:B------:R-:W-:Y:S02]  /*5b60*/  UISETP.NE.AND UP1, UPT, UR48, 0x1, UPT ;  /* 0x000000013000788c */ /* 0x000fe4000bf25270 */
[----:B------:R-:W-:Y:S02]  /*5b70*/  UISETP.NE.AND UP2, UPT, UR39, 0x1, UPT ;  /* 0x000000012700788c */ /* 0x000fe4000bf45270 */
[----:B------:R-:W-:Y:S01]  /*5b80*/  UIMAD.WIDE.U32 UR12, UR37, UR56, URZ ;  /* 0x00000038250c72a5 */ /* 0x000fe2000f8e00ff */
[----:B------:R-:W-:Y:S01]  /*5b90*/  UMOV UR4, UR5 ;  /* 0x0000000500047c82 */ /* 0x000fe20008000000 */
[----:B------:R-:W-:Y:S01]  /*5ba0*/  UMOV UR6, UR11 ;  /* 0x0000000b00067c82 */ /* 0x000fe20008000000 */
[----:B-1----:R-:W-:Y:S03]  /*5bb0*/  USHF.R.U32.HI UR8, URZ, UR9, UR4 ;  /* 0x00000009ff087299 */ /* 0x002fe60008011604 */
[----:B------:R-:W-:Y:S02]  /*5bc0*/  UMOV UR4, UR7 ;  /* 0x0000000700047c82 */ /* 0x000fe40008000000 */
[----:B------:R-:W-:Y:S02]  /*5bd0*/  USHF.R.U32.HI UR5, URZ, UR57, UR4 ;  /* 0x00000039ff057299 */ /* 0x000fe40008011604 */
[----:B------:R-:W-:Y:S02]  /*5be0*/  USEL UR4, UR53, UR8, !UP0 ;  /* 0x0000000835047287 */ /* 0x000fe4000c000000 */
[----:B------:R-:W-:Y:S02]  /*5bf0*/  USHF.R.U32.HI UR8, URZ, UR9, UR6 ;  /* 0x00000009ff087299 */ /* 0x000fe40008011606 */
[----:B------:R-:W-:Y:S02]  /*5c00*/  UIMAD.WIDE.U32 UR6, UR4, UR46, URZ ;  /* 0x0000002e040672a5 */ /* 0x000fe4000f8e00ff */
[----:B------:R-:W-:Y:S02]  /*5c10*/  USEL UR9, UR60, UR5, !UP1 ;  /* 0x000000053c097287 */ /* 0x000fe4000c800000 */
[----:B------:R-:W-:Y:S02]  /*5c20*/  USEL UR8, UR36, UR8, !UP0 ;  /* 0x0000000824087287 */ /* 0x000fe4000c000000 */
[----:B------:R-:W-:Y:S01]  /*5c30*/  UIMAD.WIDE.U32 UR10, UR9, UR46, URZ ;  /* 0x0000002e090a72a5 */ /* 0x000fe2000f8e00ff */
[----:B------:R-:W-:Y:S01]  /*5c40*/  UMOV UR6, UR7 ;  /* 0x0000000700067c82 */ /* 0x000fe20008000000 */
[----:B------:R-:W-:Y:S01]  /*5c50*/  UMOV UR5, UR13 ;  /* 0x0000000d00057c82 */ /* 0x000fe20008000000 */
[----:B------:R-:W-:Y:S02]  /*5c60*/  @UP2 USHF.R.U32.HI UR4, URZ, UR47, UR6 ;  /* 0x0000002fff042299 */ /* 0x000fe40008011606 */
[----:B------:R-:W-:Y:S02]  /*5c70*/  USHF.R.U32.HI UR5, URZ, UR57, UR5 ;  /* 0x00000039ff057299 */ /* 0x000fe40008011605 */
[----:B------:R-:W-:Y:S02]  /*5c80*/  UIMAD UR4, UR39, UR4, URZ ;  /* 0x00000004270472a4 */ /* 0x000fe4000f8e02ff */
[----:B------:R-:W-:Y:S02]  /*5c90*/  USEL UR5, UR37, UR5, !UP1 ;  /* 0x0000000525057287 */ /* 0x000fe4000c800000 */
[----:B------:R-:W-:Y:S01]  /*5ca0*/  UISETP.GE.AND UP0, UPT, UR8, UR4, UPT ;  /* 0x000000040800728c */ /* 0x000fe2000bf06270 */
[----:B------:R-:W-:Y:S01]  /*5cb0*/  UMOV UR6, UR11 ;  /* 0x0000000b00067c82 */ /* 0x000fe20008000000 */
[----:B------:R-:W-:Y:S02]  /*5cc0*/  UIMAD.WIDE.U32 UR10, UR8, UR46, URZ ;  /* 0x0000002e080a72a5 */ /* 0x000fe4000f8e00ff */
[----:B------:R-:W-:Y:S04]  /*5cd0*/  @UP2 USHF.R.U32.HI UR9, URZ, UR47, UR6 ;  /* 0x0000002fff092299 */ /* 0x000fe80008011606 */
[----:B------:R-:W-:Y:S01]  /*5ce0*/  UIMAD UR6, UR39, UR9, URZ ;  /* 0x00000009270672a4 */ /* 0x000fe2000f8e02ff */
[----:B------:R-:W-:Y:S03]  /*5cf0*/  UMOV UR4, UR11 ;  /* 0x0000000b00047c82 */ /* 0x000fe60008000000 */
[----:B------:R-:W-:Y:S02]  /*5d00*/  UISETP.GE.OR UP0, UPT, UR5, UR6, UP0 ;  /* 0x000000060500728c */ /* 0x000fe40008706670 */
[----:B------:R-:W-:Y:S02]  /*5d10*/  USHF.R.U32.HI UR4, URZ, UR47, UR4 ;  /* 0x0000002fff047299 */ /* 0x000fe40008011604 */
[----:B------:R-:W-:Y:S02]  /*5d20*/  UIMAD.WIDE.U32 UR6, UR5, UR46, URZ ;  /* 0x0000002e050672a5 */ /* 0x000fe4000f8e00ff */
[----:B------:R-:W-:Y:S02]  /*5d30*/  USEL UR11, UR8, UR4, !UP2 ;  /* 0x00000004080b7287 */ /* 0x000fe4000d000000 */
[----:B------:R-:W-:Y:S02]  /*5d40*/  UIADD3 UR6, UPT, UPT, -UR5, URZ, URZ ;  /* 0x000000ff05067290 */ /* 0x000fe4000fffe1ff */
[----:B------:R-:W-:Y:S02]  /*5d50*/  UIADD3 UR10, UPT, UPT, -UR11, URZ, URZ ;  /* 0x000000ff0b0a7290 */ /* 0x000fe4000fffe1ff */
[----:B------:R-:W-:Y:S02]  /*5d60*/  UIMAD UR6, UR48, UR6, UR37 ;  /* 0x00000006300672a4 */ /* 0x000fe4000f8e0225 */
[----:B------:R-:W-:Y:S01]  /*5d70*/  UIMAD UR10, UR39, UR10, UR8 ;  /* 0x0000000a270a72a4 */ /* 0x000fe2000f8e0208 */
[----:B------:R-:W-:Y:S01]  /*5d80*/  @!UP0 UMOV UR4, UR7 ;  /* 0x0000000700048c82 */ /* 0x000fe20008000000 */
[----:B------:R-:W-:Y:S02]  /*5d90*/  UIADD3 UR7, UPT, UPT, -UR8, URZ, URZ ;  /* 0x000000ff08077290 */ /* 0x000fe4000fffe1ff */
[----:B------:R-:W-:Y:S04]  /*5da0*/  @!UP0 USHF.R.U32.HI UR4, URZ, UR47, UR4 ;  /* 0x0000002fff048299 */ /* 0x000fe80008011604 */
[----:B------:R-:W-:Y:S04]  /*5db0*/  @!UP0 USEL UR4, UR5, UR4, !UP2 ;  /* 0x0000000405048287 */ /* 0x000fe8000d000000 */
[----:B------:R-:W-:Y:S02]  /*5dc0*/  @!UP0 UIMAD UR9, UR9, UR10, UR4 ;  /* 0x0000000a090982a4 */ /* 0x000fe4000f8e0204 */
[----:B------:R-:W-:Y:S02]  /*5dd0*/  @!UP0 UIADD3 UR10, UPT, UPT, UR11, -UR4, URZ ;  /* 0x800000040b0a8290 */ /* 0x000fe4000fffe0ff */
[----:B------:R-:W-:Y:S02]  /*5de0*/  UIMAD UR4, UR58, UR7, UR36 ;  /* 0x000000073a0472a4 */ /* 0x000fe4000f8e0224 */
[----:B------:R-:W-:Y:S03]  /*5df0*/  @!UP0 UIMAD UR8, UR10, UR39, UR5 ;  /* 0x000000270a0882a4 */ /* 0x000fe6000f8e0205 */
[----:B------:R-:W-:Y:S02]  /*5e00*/  @!UP0 UMOV UR5, UR9 ;  /* 0x0000000900058c82 */ /* 0x000fe40008000000 */
[----:B------:R-:W-:Y:S02]  /*5e10*/  UIMAD UR37, UR5, UR48, UR6 ;  /* 0x00000030052572a4 */ /* 0x000fe4000f8e0206 */
[----:B------:R-:W-:Y:S11]  /*5e20*/  UIMAD UR36, UR8, UR58, UR4 ;  /* 0x0000003a082472a4 */ /* 0x000ff6000f8e0204 */
[----:B------:R-:W-:Y:S01]  /*5e30*/  @!UPT UIADD3 URZ, UPT, UPT, URZ, URZ, URZ ;  /* 0x000000fffffff290 */ /* 0x000fe2000fffe0ff */
.L_x_86:
[----:B------:R-:W-:Y:S01]  /*5e40*/  UISETP.NE.AND UP0, UPT, UR38, 0x1, UPT ;  /* 0x000000012600788c */ /* 0x000fe2000bf05270 */
[----:B------:R-:W-:Y:S01]  /*5e50*/  @P0 SHF.R.U32.HI R4, RZ, 0x10, R5 ;  /* 0x00000010ff040819 */ /* 0x000fe20000011605 */
[----:B------:R-:W-:Y:S02]  /*5e60*/  UIADD3 UR11, UPT, UPT, UR49, 0x200, URZ ;  /* 0x00000200310b7890 */ /* 0x000fe4000fffe0ff */
[----:B------:R-:W-:Y:S01]  /*5e70*/  USHF.L.U32 UR41, UR24, 0x7, URZ ;  /* 0x0000000718297899 */ /* 0x000fe200080006ff */
[----:B------:R-:W-:Y:S06]  /*5e80*/  @P0 R2UR UR61, R4 ;  /* 0x00000000043d02ca */ /* 0x000fec00000e0000 */
[----:B------:R-:W1:Y:S01]  /*5e90*/  @!UP0 LDCU.128 UR12, c[0x0][0xc10] ;  /* 0x00018200ff0c87ac */ /* 0x000e620008000c00 */
[----:B------:R-:W2:Y:S01]  /*5ea0*/  @!UP0 LDCU UR5, c[0x0][0xc0c] ;  /* 0x00018180ff0587ac */ /* 0x000ea20008000800 */
[----:B------:R-:W3:Y:S01]  /*5eb0*/  @!UP0 LDCU UR10, c[0x0][0xc20] ;  /* 0x00018400ff0a87ac */ /* 0x000ee20008000800 */
[----:B-1----:R-:W-:Y:S02]  /*5ec0*/  UIMAD.WIDE.U32 UR8, UR37, UR12, URZ ;  /* 0x0000000c250872a5 */ /* 0x002fe4000f8e00ff */
[----:B------:R-:W-:Y:S02]  /*5ed0*/  UIMAD.WIDE.U32 UR6, UR36, UR15, URZ ;  /* 0x0000000f240672a5 */ /* 0x000fe4000f8e00ff */
[----:B------:R-:W-:Y:S03]  /*5ee0*/  @!UP0 UISETP.NE.AND UP1, UPT, UR14, 0x1, UPT ;  /* 0x000000010e00888c */ /* 0x000fe6000bf25270 */
[----:B------:R-:W-:Y:S01]  /*5ef0*/  @!UP0 UMOV UR4, UR9 ;  /* 0x0000000900048c82 */ /* 0x000fe20008000000 */
[----:B--2---:R-:W-:Y:S02]  /*5f00*/  @!UP0 UISETP.NE.AND UP2, UPT, UR5, 0x1, UPT ;  /* 0x000000010500888c */ /* 0x004fe4000bf45270 */
[----:B------:R-:W-:Y:S01]  /*5f10*/  @!UP0 USHF.R.U32.HI UR4, URZ, UR13, UR4 ;  /* 0x0000000dff048299 */ /* 0x000fe20008011604 */
[----:B------:R-:W-:Y:S02]  /*5f20*/  @!UP0 UMOV UR6, UR7 ;  /* 0x0000000700068c82 */ /* 0x000fe40008000000 */
[----:B---3--:R-:W-:Y:S02]  /*5f30*/  @!UP0 USHF.R.U32.HI UR6, URZ, UR10, UR6 ;  /* 0x0000000aff068299 */ /* 0x008fe40008011606 */
[----:B------:R-:W-:Y:S02]  /*5f40*/  @!UP0 USEL UR7, UR37, UR4, !UP2 ;  /* 0x0000000425078287 */ /* 0x000fe4000d000000 */
[----:B------:R-:W-:Y:S04]  /*5f50*/  @!UP0 USEL UR6, UR36, UR6, !UP1 ;  /* 0x0000000624068287 */ /* 0x000fe8000c800000 */
[----:B------:R-:W-:Y:S02]  /*5f60*/  @!UP0 UIADD3 UR4, UPT, UPT, -UR7, UR6, URZ ;  /* 0x0000000607048290 */ /* 0x000fe4000fffe1ff */
[----:B------:R-:W-:Y:S02]  /*5f70*/  @!UP0 UIADD3 UR6, UPT, UPT, UR7, -UR6, URZ ;  /* 0x8000000607068290 */ /* 0x000fe4000fffe0ff */
[----:B------:R-:W-:Y:S02]  /*5f80*/  @!UP0 UIMAD UR37, UR4, UR5, UR37 ;  /* 0x00000005042582a4 */ /* 0x000fe4000f8e0225 */
[----:B------:R-:W-:Y:S02]  /*5f90*/  @!UP0 UIMAD UR36, UR6, UR14, UR36 ;  /* 0x0000000e062482a4 */ /* 0x000fe4000f8e0224 */
[----:B------:R-:W-:Y:S09]  /*5fa0*/  ULOP3.LUT UP0, URZ, UR11, 0x1b0, URZ, 0xc0, !UPT ;  /* 0x000001b00bff7892 */ /* 0x000ff2000f80c0ff */
[----:B------:R-:W-:Y:S05]  /*5fb0*/  BRA.U !UP0, `(.L_x_87) ;  /* 0x0000000108407547 */ /* 0x000fea000b800000 */
[----:B------:R-:W1:Y:S01]  /*5fc0*/  LDCU.64 UR8, c[0x4][0x80] ;  /* 0x01001000ff0877ac */ /* 0x000e620008000a00 */
[----:B------:R-:W-:Y:S01]  /*5fd0*/  MOV R15, 0x0 ;  /* 0x00000000000f7802 */ /* 0x000fe20000000f00 */
[----:B------:R-:W-:Y:S02]  /*5fe0*/  HFMA2 R12, -RZ, RZ, 0, 5.9604644775390625e-08 ;  /* 0x00000001ff0c7431 */ /* 0x000fe400000001ff */
[----:B------:R-:W-:Y:S02]  /*5ff0*/  IMAD.MOV.U32 R8, RZ, RZ, 0x70 ;  /* 0x00000070ff087424 */ /* 0x000fe400078e00ff */
[----:B------:R-:W-:Y:S01]  /*6000*/  IMAD.MOV.U32 R13, RZ, RZ, RZ ;  /* 0x000000ffff0d7224 */ /* 0x000fe200078e00ff */
[----:B------:R-:W2:Y:S01]  /*6010*/  LDCU.64 UR6, c[0x4][0x88] ;  /* 0x01001100ff0677ac */ /* 0x000ea20008000a00 */
[----:B------:R-:W3:Y:S01]  /*6020*/  LDC.64 R14, c[0x4][R15] ;  /* 0x010000000f0e7b82 */ /* 0x000ee20000000a00 */
[----:B------:R-:W4:Y:S01]  /*6030*/  LDCU.64 UR4, c[0x4][0x8] ;  /* 0x01000100ff0477ac */ /* 0x000f220008000a00 */
[----:B-1----:R-:W-:Y:S01]  /*6040*/  MOV R5, UR9 ;  /* 0x0000000900057c02 */ /* 0x002fe20008000f00 */
[----:B------:R-:W-:Y:S01]  /*6050*/  IMAD.U32 R4, RZ, RZ, UR8 ;  /* 0x00000008ff047e24 */ /* 0x000fe2000f8e00ff */
[----:B--2---:R-:W-:Y:S01]  /*6060*/  MOV R7, UR7 ;  /* 0x0000000700077c02 */ /* 0x004fe20008000f00 */
[----:B------:R-:W-:Y:S01]  /*6070*/  IMAD.U32 R6, RZ, RZ, UR6 ;  /* 0x00000006ff067e24 */ /* 0x000fe2000f8e00ff */
[----:B----4-:R-:W-:Y:S01]  /*6080*/  MOV R11, UR5 ;  /* 0x00000005000b7c02 */ /* 0x010fe20008000f00 */
[----:B------:R-:W-:Y:S02]  /*6090*/  IMAD.U32 R10, RZ, RZ, UR4 ;  /* 0x00000004ff0a7e24 */ /* 0x000fe4000f8e00ff */
[----:B------:R-:W-:Y:S07]  /*60a0*/  LEPC R20, `(.L_x_87) ;  /* 0x000000001014794e */ /* 0x000fee0000000000 */
[----:B---3-5:R-:W-:Y:S05]  /*60b0*/  CALL.ABS.NOINC R14 ;  /* 0x000000000e007343 */ /* 0x028fea0003c00000 */
.L_x_87:
[----:B------:R-:W-:Y:S01]  /*60c0*/  LOP3.LUT P0, RZ, R107, 0x1b0, RZ, 0xc0, !PT ;  /* 0x000001b06bff7812 */ /* 0x000fe2000780c0ff */
[----:B------:R-:W-:Y:S11]  /*60d0*/  BSSY.RECONVERGENT B6, `(.L_x_88) ;  /* 0x0000013000067945 */ /* 0x000ff60003800200 */
[----:B------:R-:W-:Y:S01]  /*60e0*/  @!UPT UIADD3 URZ, UPT, UPT, URZ, URZ, URZ ;  /* 0x000000fffffff290 */ /* 0x000fe2000fffe0ff */
[----:B------:R-:W-:Y:S05]  /*60f0*/  @!P0 BRA `(.L_x_89) ;  /* 0x0000000000408947 */ /* 0x000fea0003800000 */
        /* <DEDUP_REMOVED lines=16> */
.L_x_89:
[----:B------:R-:W-:Y:S05]  /*6200*/  BSYNC.RECONVERGENT B6 ;  /* 0x0000000000067941 */ /* 0x000fea0003800200 */
.L_x_88:
[----:B------:R-:W-:Y:S01]  /*6210*/  R2UR UR4, R105 ;  /* 0x00000000690472ca */ /* 0x000fe200000e0000 */
[----:B------:R-:W-:Y:S01]  /*6220*/  UISETP.NE.U32.AND UP0, UPT, UR62, URZ, UPT ;  /* 0x000000ff3e00728c */ /* 0x000fe2000bf05070 */
[----:B------:R-:W-:Y:S02]  /*6230*/  ISETP.NE.U32.AND P4, PT, R84, RZ, PT ;  /* 0x000000ff5400720c */ /* 0x000fe40003f85070 */
[----:B------:R-:W-:Y:S01]  /*6240*/  ISETP.NE.U32.AND P2, PT, RZ, UR54, PT ;  /* 0x00000036ff007c0c */ /* 0x000fe2000bf45070 */
[----:B------:R-:W-:Y:S01]  /*6250*/  UISETP.NE.AND.EX UP1, UPT, UR63, URZ, UPT, UP0 ;  /* 0x000000ff3f00728c */ /* 0x000fe2000bf25300 */
[----:B------:R-:W-:Y:S01]  /*6260*/  ISETP.NE.AND.EX P4, PT, R85, RZ, PT, P4 ;  /* 0x000000ff5500720c */ /* 0x000fe20003f85340 */
[----:B------:R-:W-:Y:S01]  /*6270*/  UPLOP3.LUT UP0, UPT, UPT, UPT, UPT, 0x40, 0x4 ;  /* 0x000000000004789c */ /* 0x000fe20003f0e870 */
[----:B------:R-:W-:Y:S05]  /*6280*/  ISETP.NE.AND.EX P2, PT, RZ, UR55, PT, P2 ;  /* 0x00000037ff007c0c */ /* 0x000fea000bf45320 */
[----:B------:R-:W-:Y:S06]  /*6290*/  UISETP.NE.AND UP2, UPT, UR4, URZ, UPT ;  /* 0x000000ff0400728c */ /* 0x000fec000bf45270 */
[----:B------:R-:W-:Y:S05]  /*62a0*/  PLOP3.LUT P1, PT, PT, PT, UP2, 0x80, 0x8 ;  /* 0x000000000008781c */ /* 0x000fea0003f2f028 */
[----:B------:R-:W-:Y:S06]  /*62b0*/  @UP2 UPLOP3.LUT UP0, UPT, UPT, UPT, UP1, 0x80, 0x8 ;  /* 0x000000000008289c */ /* 0x000fec0003f0f010 */
[----:B------:R-:W-:Y:S01]  /*62c0*/  PLOP3.LUT P0, PT, PT, PT, UP0, 0x80, 0x8 ;  /* 0x000000000008781c */ /* 0x000fe20003f0f008 */
[----:B------:R-:W-:Y:S01]  /*62d0*/  @!UPT UIADD3 URZ, UPT, UPT, URZ, URZ, URZ ;  /* 0x000000fffffff290 */ /* 0x000fe2000fffe0ff */
[----:B------:R-:W-:Y:S11]  /*62e0*/  BRA.U !UP1, `(.L_x_90) ;  /* 0x00000001093c7547 */ /* 0x000ff6000b800000 */
[----:B------:R-:W-:Y:S01]  /*62f0*/  UISETP.NE.U32.AND UP0, UPT, UR54, URZ, UPT ;  /* 0x000000ff3600728c */ /* 0x000fe2000bf05070 */
[----:B------:R-:W-:Y:S01]  /*6300*/  HFMA2 R0, -RZ, RZ, 0, 5.9604644775390625e-08 ;  /* 0x00000001ff007431 */ /* 0x000fe200000001ff */
[----:B------:R-:W1:Y:S01]  /*6310*/  LDCU.64 UR8, c[0x0][0x358] ;  /* 0x00006b00ff0877ac */ /* 0x000e620008000a00 */
[----:B------:R-:W-:Y:S01]  /*6320*/  IMAD.MOV.U32 R94, RZ, RZ, 0x1 ;  /* 0x00000001ff5e7424 */ /* 0x000fe200078e00ff */
[----:B------:R-:W-:Y:S06]  /*6330*/  UISETP.NE.AND.EX UP0, UPT, UR55, URZ, UPT, UP0 ;  /* 0x000000ff3700728c */ /* 0x000fec000bf05300 */
[----:B------:R-:W-:Y:S05]  /*6340*/  PLOP3.LUT P3, PT, PT, PT, UP0, 0x80, 0x8 ;  /* 0x000000000008781c */ /* 0x000fea0003f6f008 */
[----:B------:R-:W2:Y:S01]  /*6350*/  @UP0 LDCU.64 UR4, c[0x0][0x988] ;  /* 0x00013100ff0407ac */ /* 0x000ea20008000a00 */
[----:B------:R-:W-:Y:S07]  /*6360*/  @UP0 UIMAD UR6, UR51, UR62, URZ ;  /* 0x0000003e330602a4 */ /* 0x000fee000f8e02ff */
[----:B------:R-:W-:Y:S01]  /*6370*/  @!P3 PRMT R94, R0, 0x7610, R94 ;  /* 0x00007610005eb816 */ /* 0x000fe2000000005e */
[----:B--2---:R-:W-:Y:S06]  /*6380*/  @UP0 UIMAD.WIDE UR4, UR6, 0x4, UR4 ;  /* 0x00000004060408a5 */ /* 0x004fec000f8e0204 */
[----:B------:R-:W-:Y:S01]  /*6390*/  IMAD.U32 R4, RZ, RZ, UR4 ;  /* 0x00000004ff047e24 */ /* 0x000fe2000f8e00ff */
[----:B------:R-:W-:Y:S04]  /*63a0*/  MOV R5, UR5 ;  /* 0x0000000500057c02 */ /* 0x000fe80008000f00 */
[----:B------:R-:W2:Y:S01]  /*63b0*/  @!UP0 LDCU UR4, c[0x0][0x980] ;  /* 0x00013000ff0487ac */ /* 0x000ea20008000800 */
[----:B-1---5:R1:W5:Y:S02]  /*63c0*/  @P3 LDG.E R41, desc[UR8][R4.64] ;  /* 0x0000000804293981 */ /* 0x022364000c1e1900 */
[----:B-12---:R-:W-:Y:S02]  /*63d0*/  @!P3 IMAD.U32 R41, RZ, RZ, UR4 ;  /* 0x00000004ff29be24 */ /* 0x006fe4000f8e00ff */
.L_x_90:
[----:B------:R-:W-:Y:S05]  /*63e0*/  @!P4 BRA `(.L_x_91) ;  /* 0x000000000024c947 */ /* 0x000fea0003800000 */
[----:B------:R-:W-:Y:S01]  /*63f0*/  ISETP.NE.U32.AND P3, PT, R74, RZ, PT ;  /* 0x000000ff4a00720c */ /* 0x000fe20003f65070 */
[----:B------:R-:W1:Y:S03]  /*6400*/  LDCU.64 UR4, c[0x0][0x358] ;  /* 0x00006b00ff0477ac */ /* 0x000e660008000a00 */
[----:B------:R-:W-:Y:S11]  /*6410*/  ISETP.NE.AND.EX P3, PT, R75, RZ, PT, P3 ;  /* 0x000000ff4b00720c */ /* 0x000ff60003f65330 */
[----:B------:R-:W-:Y:S02]  /*6420*/  @!UPT UIADD3 URZ, UPT, UPT, URZ, URZ, URZ ;  /* 0x000000fffffff290 */ /* 0x000fe4000fffe0ff */
[----:B------:R-:W2:Y:S01]  /*6430*/  @P3 LDC.64 R4, c[0x0][0x9a8] ;  /* 0x00026a00ff043b82 */ /* 0x000ea20000000a00 */
[----:B------:R-:W-:Y:S04]  /*6440*/  @P3 IMAD R0, R84, UR51, RZ ;  /* 0x0000003354003c24 */ /* 0x000fe8000f8e02ff */
[----:B--2---:R-:W-:Y:S05]  /*6450*/  @P3 IMAD.WIDE R4, R0, 0x4, R4 ;  /* 0x0000000400043825 */ /* 0x004fea00078e0204 */
[----:B-1---5:R1:W5:Y:S02]  /*6460*/  @P3 LDG.E R38, desc[UR4][R4.64] ;  /* 0x0000000404263981 */ /* 0x022364000c1e1900 */
[----:B-1----:R-:W2:Y:S02]  /*6470*/  @!P3 LDC R38, c[0x0][0x9a0] ;  /* 0x00026800ff26bb82 */ /* 0x002ea40000000800 */
.L_x_91:
[----:B-----5:R-:W-:Y:S01]  /*6480*/  FSETP.NEU.AND P4, PT, R41, RZ, PT ;  /* 0x000000ff2900720b */ /* 0x020fe20003f8d000 */
[----:B------:R-:W-:Y:S01]  /*6490*/  USHF.L.U32 UR8, UR50, 0x6, URZ ;  /* 0x0000000632087899 */ /* 0x000fe200080006ff */
[----:B------:R-:W-:Y:S01]  /*64a0*/  SEL R6, RZ, 0xffffffff, P2 ;  /* 0xffffffffff067807 */ /* 0x000fe20001000000 */
[----:B------:R-:W-:Y:S01]  /*64b0*/  BSSY B1, `(.L_x_92) ;  /* 0x000005d000017945 */ /* 0x000fe20003800000 */
[----:B------:R-:W-:Y:S01]  /*64c0*/  LOP3.LUT P3, RZ, R94, 0xff, RZ, 0xc0, !PT ;  /* 0x000000ff5eff7812 */ /* 0x000fe2000786c0ff */
[----:B------:R-:W-:Y:S01]  /*64d0*/  IMAD.MOV.U32 R118, RZ, RZ, 0x1 ;  /* 0x00000001ff767424 */ /* 0x000fe200078e00ff */
[----:B------:R-:W-:Y:S01]  /*64e0*/  @P1 SEL R3, RZ, 0xffffffff, P4 ;  /* 0xffffffffff031807 */ /* 0x000fe20002000000 */
[----:B------:R-:W-:Y:S01]  /*64f0*/  IMAD.U32 R111, RZ, RZ, UR8 ;  /* 0x00000008ff6f7e24 */ /* 0x000fe2000f8e00ff */
[----:B------:R-:W-:Y:S01]  /*6500*/  LEA R0, R88, UR49, 0x3 ;  /* 0x0000003158007c11 */ /* 0x000fe2000f8e18ff */
[----:B------:R-:W-:Y:S01]  /*6510*/  IMAD.IADD R39, R37, 0x1, R2 ;  /* 0x0000000125277824 */ /* 0x000fe200078e0202 */
[----:B------:R-:W-:Y:S02]  /*6520*/  @P0 SEL R3, R6, R3, !P3 ;  /* 0x0000000306030207 */ /* 0x000fe40005800000 */
[----:B------:R-:W-:Y:S02]  /*6530*/  CS2R R82, SRZ ;  /* 0x0000000000527805 */ /* 0x000fe4000001ff00 */
[----:B------:R-:W-:Y:S02]  /*6540*/  R2UR UR4, R103 ;  /* 0x00000000670472ca */ /* 0x000fe400000e0000 */
[----:B------:R-:W-:Y:S02]  /*6550*/  CS2R R80, SRZ ;  /* 0x0000000000507805 */ /* 0x000fe4000001ff00 */
[----:B------:R-:W-:Y:S02]  /*6560*/  @P1 LOP3.LUT R3, R3, 0x1, RZ, 0xc0, !PT ;  /* 0x0000000103031812 */ /* 0x000fe400078ec0ff */
[----:B------:R-:W-:Y:S02]  /*6570*/  CS2R R78, SRZ ;  /* 0x00000000004e7805 */ /* 0x000fe4000001ff00 */
[----:B------:R-:W-:Y:S02]  /*6580*/  R2UR UR7, R102 ;  /* 0x00000000660772ca */ /* 0x000fe400000e0000 */
[----:B------:R-:W-:Y:S02]  /*6590*/  CS2R R76, SRZ ;  /* 0x00000000004c7805 */ /* 0x000fe4000001ff00 */
[----:B------:R-:W-:Y:S02]  /*65a0*/  ISETP.NE.U32.OR P6, PT, R3, 0x1, !P1 ;  /* 0x000000010300780c */ /* 0x000fe40004fc5470 */
[----:B------:R-:W-:Y:S02]  /*65b0*/  R2UR UR11, R104 ;  /* 0x00000000680b72ca */ /* 0x000fe400000e0000 */
[----:B------:R-:W-:Y:S02]  /*65c0*/  R2UR UR6, R100 ;  /* 0x00000000640672ca */ /* 0x000fe400000e0000 */
[----:B------:R-:W-:Y:S01]  /*65d0*/  R2UR UR13, R99 ;  /* 0x00000000630d72ca */ /* 0x000fe200000e0000 */
[----:B------:R-:W-:Y:S01]  /*65e0*/  UIMAD.WIDE.U32 UR4, UR8, UR4, URZ ;  /* 0x00000004080472a5 */ /* 0x000fe2000f8e00ff */
[----:B------:R-:W-:Y:S02]  /*65f0*/  LEA R117, R36, UR49, 0x3 ;  /* 0x0000003124757c11 */ /* 0x000fe4000f8e18ff */
[----:B------:R-:W-:Y:S01]  /*6600*/  SHF.L.U32 R4, R90, 0x1f, RZ ;  /* 0x0000001f5a047819 */ /* 0x000fe200000006ff */
[----:B------:R-:W-:Y:S01]  /*6610*/  USHF.R.U32.HI UR5, URZ, UR7, UR5 ;  /* 0x00000007ff057299 */ /* 0x000fe20008011605 */
[----:B------:R-:W-:Y:S02]  /*6620*/  R2UR UR10, R101 ;  /* 0x00000000650a72ca */ /* 0x000fe400000e0000 */
[----:B------:R-:W-:Y:S01]  /*6630*/  @P6 SHF.L.U32 R9, R87, 0x1f, RZ ;  /* 0x0000001f57096819 */ /* 0x000fe200000006ff */
[----:B------:R-:W-:Y:S01]  /*6640*/  UISETP.NE.AND UP0, UPT, UR11, 0x1, UPT ;  /* 0x000000010b00788c */ /* 0x000fe2000bf05270 */
[----:B------:R-:W-:Y:S02]  /*6650*/  R2UR UR12, R97 ;  /* 0x00000000610c72ca */ /* 0x000fe400000e0000 */
[----:B------:R-:W1:Y:S01]  /*6660*/  @P6 SYNCS.PHASECHK.TRANS64.TRYWAIT P1, [R0+URZ+0x110], R9 ;  /* 0x00011009000065a7 */ /* 0x000e6200080211ff */
[----:B------:R-:W-:Y:S01]  /*6670*/  USEL UR5, UR8, UR5, !UP0 ;  /* 0x0000000508057287 */ /* 0x000fe2000c000000 */
[----:B------:R-:W-:Y:S02]  /*6680*/  R2UR UR9, R98 ;  /* 0x00000000620972ca */ /* 0x000fe400000e0000 */
[----:B------:R-:W-:Y:S01]  /*6690*/  PLOP3.LUT P2, PT, PT, PT, UP1, 0x80, 0x8 ;  /* 0x000000000008781c */ /* 0x000fe20003f4f018 */
[----:B------:R-:W-:Y:S01]  /*66a0*/  UIMAD.WIDE.U32 UR6, UR5, UR6, URZ ;  /* 0x00000006050672a5 */ /* 0x000fe2000f8e00ff */
[----:B------:R-:W-:Y:S01]  /*66b0*/  SEL R3, RZ, 0xffffffff, P4 ;  /* 0xffffffffff037807 */ /* 0x000fe20002000000 */
[----:B------:R-:W-:Y:S01]  /*66c0*/  UISETP.NE.AND UP0, UPT, UR10, 0x1, UPT ;  /* 0x000000010a00788c */ /* 0x000fe2000bf05270 */
[----:B------:R-:W-:Y:S01]  /*66d0*/  IMAD.U32 R110, RZ, RZ, UR5 ;  /* 0x00000005ff6e7e24 */ /* 0x000fe2000f8e00ff */
[----:B------:R-:W-:Y:S03]  /*66e0*/  P2R R112, PR, RZ, 0x40 ;  /* 0x00000040ff707803 */ /* 0x000fe60000000000 */
[----:B------:R-:W-:Y:S02]  /*66f0*/  UMOV UR4, UR7 ;  /* 0x0000000700047c82 */ /* 0x000fe40008000000 */
[----:B------:R-:W-:Y:S01]  /*6700*/  USHF.R.U32.HI UR4, URZ, UR13, UR4 ;  /* 0x0000000dff047299 */ /* 0x000fe20008011604 */
[----:B------:R3:W4:Y:S02]  /*6710*/  SYNCS.PHASECHK.TRANS64.TRYWAIT P0, [R117+URZ+0x150], R4 ;  /* 0x00015004750075a7 */ /* 0x00072400080011ff */
[----:B------:R-:W-:Y:S01]  /*6720*/  @P2 SEL R3, R6, R3, !P3 ;  /* 0x0000000306032207 */ /* 0x000fe20005800000 */
[----:B------:R-:W-:Y:S01]  /*6730*/  IMAD R6, RZ, RZ, -UR5 ;  /* 0x80000005ff067e24 */ /* 0x000fe2000f8e02ff */
[----:B------:R-:W-:Y:S02]  /*6740*/  USEL UR4, UR5, UR4, !UP0 ;  /* 0x0000000405047287 */ /* 0x000fe4000c000000 */
[----:B------:R-:W-:Y:S01]  /*6750*/  UISETP.NE.AND UP0, UPT, UR9, 0x1, UPT ;  /* 0x000000010900788c */ /* 0x000fe2000bf05270 */
[----:B------:R-:W-:Y:S01]  /*6760*/  IMAD R111, R6, UR11, R111 ;  /* 0x0000000b066f7c24 */ /* 0x000fe2000f8e026f */
[----:B------:R-:W-:Y:S01]  /*6770*/  LOP3.LUT R3, R3, 0x1, RZ, 0xc0, !PT ;  /* 0x0000000103037812 */ /* 0x000fe200078ec0ff */
[----:B------:R-:W-:Y:S01]  /*6780*/  UIMAD.WIDE.U32 UR6, UR4, UR12, URZ ;  /* 0x0000000c040672a5 */ /* 0x000fe2000f8e00ff */
[----:B------:R-:W-:Y:S01]  /*6790*/  IMAD.U32 R109, RZ, RZ, UR4 ;  /* 0x00000004ff6d7e24 */ /* 0x000fe2000f8e00ff */
[----:B------:R-:W2:Y:S01]  /*67a0*/  LDCU UR12, c[0x0][0xba0] ;  /* 0x00017400ff0c77ac */ /* 0x000ea20008000800 */
[----:B------:R-:W-:Y:S01]  /*67b0*/  PLOP3.LUT P2, PT, PT, PT, UP0, 0x80, 0x8 ;  /* 0x000000000008781c */ /* 0x000fe20003f4f008 */
[----:B------:R-:W-:Y:S01]  /*67c0*/  IMAD R7, RZ, RZ, -UR4 ;  /* 0x80000004ff077e24 */ /* 0x000fe2000f8e02ff */
[----:B------:R-:W-:Y:S01]  /*67d0*/  ISETP.NE.U32.AND P5, PT, R3, 0x1, PT ;  /* 0x000000010300780c */ /* 0x000fe20003fa5070 */
[----:B------:R-:W-:Y:S01]  /*67e0*/  IMAD.U32 R108, RZ, RZ, UR4 ;  /* 0x00000004ff6c7e24 */ /* 0x000fe2000f8e00ff */
[----:B------:R-:W-:Y:S01]  /*67f0*/  UMOV UR6, UR7 ;  /* 0x0000000700067c82 */ /* 0x000fe20008000000 */
[----:B------:R-:W-:Y:S01]  /*6800*/  IMAD R110, R7, UR10, R110 ;  /* 0x0000000a076e7c24 */ /* 0x000fe2000f8e026e */
[----:B------:R-:W-:Y:S02]  /*6810*/  P2R R119, PR, RZ, 0x20 ;  /* 0x00000020ff777803 */ /* 0x000fe40000000000 */
[----:B-1----:R-:W-:Y:S01]  /*6820*/  @P6 SEL R118, RZ, 0x1, !P1 ;  /* 0x00000001ff766807 */ /* 0x002fe20004800000 */
[----:B--2---:R-:W-:Y:S06]  /*6830*/  USHF.R.U32.HI UR6, URZ, UR12, UR6 ;  /* 0x0000000cff067299 */ /* 0x004fec0008011606 */
[----:B------:R-:W-:Y:S05]  /*6840*/  SEL R109, R109, UR6, !P2 ;  /* 0x000000066d6d7c07 */ /* 0x000fea000d000000 */
[----:B------:R-:W-:Y:S04]  /*6850*/  IMAD.MOV R5, RZ, RZ, -R109 ;  /* 0x000000ffff057224 */ /* 0x000fe800078e0a6d */
[----:B------:R-:W-:Y:S01]  /*6860*/  IMAD R108, R5, UR9, R108 ;  /* 0x00000009056c7c24 */ /* 0x000fe2000f8e026c */
[----:B---34-:R-:W-:Y:S06]  /*6870*/  @!P6 BRA `(.L_x_93) ;  /* 0x000000000080e947 */ /* 0x018fec0003800000 */
[----:B------:R-:W-:Y:S01]  /*6880*/  @P5 IMAD R6, R88, 0x1000, R91 ;  /* 0x0000100058065824 */ /* 0x000fe200078e025b */
[----:B------:R-:W1:Y:S01]  /*6890*/  S2R R2, SR_CgaCtaId ;  /* 0x0000000000027919 */ /* 0x000e620000008800 */
[----:B------:R-:W-:Y:S01]  /*68a0*/  ISETP.NE.AND P1, PT, R118, RZ, PT ;  /* 0x000000ff7600720c */ /* 0x000fe20003f25270 */
[----:B------:R-:W-:Y:S01]  /*68b0*/  BSSY B0, `(.L_x_94) ;  /* 0x000000b000007945 */ /* 0x000fe20003800000 */
[----:B------:R-:W-:Y:S01]  /*68c0*/  @P5 VIADD R5, R6, UR49 ;  /* 0x0000003106055c36 */ /* 0x000fe20008000000 */
[----:B------:R-:W-:Y:S02]  /*68d0*/  CS2R R78, SRZ ;  /* 0x00000000004e7805 */ /* 0x000fe4000001ff00 */
[----:B------:R-:W-:Y:S02]  /*68e0*/  CS2R R76, SRZ ;  /* 0x00000000004c7805 */ /* 0x000fe4000001ff00 */
[----:B------:R-:W-:Y:S01]  /*68f0*/  CS2R R82, SRZ ;  /* 0x0000000000527805 */ /* 0x000fe2000001ff00 */
[----:B------:R-:W-:Y:S01]  /*6900*/  @P5 IMAD R5, R92, -0x10, R5 ;  /* 0xfffffff05c055824 */ /* 0x000fe200078e0205 */
[----:B------:R-:W-:Y:S04]  /*6910*/  CS2R R80, SRZ ;  /* 0x0000000000507805 */ /* 0x000fe8000001ff00 */
[----:B------:R-:W-:Y:S05]  /*6920*/  @P1 BRA `(.L_x_95) ;  /* 0x00000000000c1947 */ /* 0x000fea0003800000 */
[----:B------:R-:W-:Y:S04]  /*6930*/  SHF.L.U32 R3, R87, 0x1f, RZ ;  /* 0x0000001f57037819 */ /* 0x000fe800000006ff */
[----:B------:R-:W2:Y:S02]  /*6940*/  SYNCS.PHASECHK.TRANS64.TRYWAIT P1, [R0+URZ+0x110], R3 ;  /* 0x00011003000075a7 */ /* 0x000ea400080211ff */
[----:B--2---:R-:W-:Y:S05]  /*6950*/  @!P1 BRA `(.L_x_96) ;  /* 0x0000002400e89947 */ /* 0x004fea0003800000 */
.L_x_95:
[----:B------:R-:W-:Y:S05]  /*6960*/  BSYNC B0 ;  /* 0x0000000000007941 */ /* 0x000fea0003800000 */
.L_x_94:
[----:B------:R-:W-:Y:S01]  /*6970*/  ISETP.NE.AND P1, PT, R119, RZ, PT ;  /* 0x000000ff7700720c */ /* 0x000fe20003f25270 */
[----:B--2---:R-:W-:Y:S02]  /*6980*/  VIADD R3, R0, 0x120 ;  /* 0x0000012000037836 */ /* 0x004fe40000000000 */
[----:B------:R-:W-:Y:S03]  /*6990*/  VIADD R88, R88, 0x1 ;  /* 0x0000000158587836 */ /* 0x000fe60000000000 */
[----:B-1----:R-:W-:Y:S07]  /*69a0*/  PRMT R2, R2, 0x654, R3 ;  /* 0x0000065402027816 */ /* 0x002fee0000000003 */
[----:B------:R1:W2:Y:S04]  /*69b0*/  @P1 LDS.128 R76, [R6+UR49+0x200] ;  /* 0x00020031064c1984 */ /* 0x0002a80008000c00 */
[----:B------:R1:W3:Y:S01]  /*69c0*/  @P1 LDS.128 R80, [R5+0x210] ;  /* 0x0002100005501984 */ /* 0x0002e20000000c00 */
[C---:B------:R-:W-:Y:S01]  /*69d0*/  ISETP.NE.AND P1, PT, R88.reuse, 0x2, PT ;  /* 0x000000025800780c */ /* 0x040fe20003f25270 */
[----:B------:R-:W-:Y:S01]  /*69e0*/  @!PT LDS RZ, [RZ] ;  /* 0x00000000fffff984 */ /* 0x000fe20000000800 */
[----:B------:R-:W-:Y:S01]  /*69f0*/  @!PT LDS RZ, [RZ] ;  /* 0x00000000fffff984 */ /* 0x000fe20000000800 */
[----:B------:R-:W-:Y:S01]  /*6a00*/  @!PT LDS RZ, [RZ] ;  /* 0x00000000fffff984 */ /* 0x000fe20000000800 */
[----:B------:R-:W-:Y:S01]  /*6a10*/  @!PT LDS RZ, [RZ] ;  /* 0x00000000fffff984 */ /* 0x000fe20000000800 */
[----:B------:R4:W-:Y:S06]  /*6a20*/  MEMBAR.ALL.CTA ;  /* 0x0000000000007992 */ /* 0x0009ec0000008000 */
[----:B----4-:R-:W4:Y:S01]  /*6a30*/  FENCE.VIEW.ASYNC.S ;  /* 0x00000000000073c6 */ /* 0x010f220000000000 */
[----:B------:R-:W-:Y:S02]  /*6a40*/  SEL R0, RZ, 0x1, P1 ;  /* 0x00000001ff007807 */ /* 0x000fe40000800000 */
[----:B------:R-:W-:Y:S02]  /*6a50*/  SEL R88, R88, RZ, P1 ;  /* 0x000000ff58587207 */ /* 0x000fe40000800000 */
[----:B------:R-:W-:Y:S01]  /*6a60*/  LOP3.LUT R87, R87, R0, RZ, 0x3c, !PT ;  /* 0x0000000057577212 */ /* 0x000fe200078e3cff */
[----:B----4-:R1:W-:Y:S06]  /*6a70*/  SYNCS.ARRIVE.TRANS64.RED.A1T0 RZ, [R2+URZ], RZ ;  /* 0x000000ff02ff79a7 */ /* 0x0103ec00081004ff */
.L_x_93:
[----:B------:R-:W-:Y:S05]  /*6a80*/  BSYNC B1 ;  /* 0x0000000000017941 */ /* 0x000fea0003800000 */
.L_x_92:
[----:B------:R-:W-:Y:S04]  /*6a90*/  SHF.R.U32.HI R0, RZ, 0x15, R39 ;  /* 0x00000015ff007819 */ /* 0x000fe80000011627 */
[----:B------:R-:W-:Y:S01]  /*6aa0*/  LOP3.LUT P1, RZ, R0, 0x3, R95, 0x48, !PT ;  /* 0x0000000300ff7812 */ /* 0x000fe2000782485f */
[----:B------:R-:W-:Y:S01]  /*6ab0*/  @!UPT UIADD3 URZ, UPT, UPT, URZ, URZ, URZ ;  /* 0x000000fffffff290 */ /* 0x000fe2000fffe0ff */
[----:B------:R-:W-:Y:S11]  /*6ac0*/  @P0 BRA `(.L_x_97) ;  /* 0x0000000000080947 */ /* 0x000ff60003800000 */
[----:B------:R-:W4:Y:S02]  /*6ad0*/  SYNCS.PHASECHK.TRANS64.TRYWAIT P0, [R117+URZ+0x150], R4 ;  /* 0x00015004750075a7 */ /* 0x000f2400080011ff */
[----:B----4-:R-:W-:Y:S05]  /*6ae0*/  @!P0 BRA `(.L_x_98) ;  /* 0x0000002400988947 */ /* 0x010fea0003800000 */
.L_x_97:
[----:B------:R-:W-:Y:S04]  /*6af0*/  BSSY.RECONVERGENT B6, `(.L_x_99) ;  /* 0x0000012000067945 */ /* 0x000fe80003800200 */
[----:B------:R-:W-:Y:S05]  /*6b00*/  @!P1 BRA `(.L_x_100) ;  /* 0x0000000000409947 */ /* 0x000fea0003800000 */
[----:B------:R-:W5:Y:S01]  /*6b10*/  LDCU.64 UR8, c[0x4][0x70] ;  /* 0x01000e00ff0877ac */ /* 0x000f620008000a00 */
[----:B------:R-:W-:Y:S01]  /*6b20*/  MOV R3, 0x0 ;  /* 0x0000000000037802 */ /* 0x000fe20000000f00 */
[----:B------:R-:W-:Y:S02]  /*6b30*/  HFMA2 R12, -RZ, RZ, 0, 5.9604644775390625e-08 ;  /* 0x00000001ff0c7431 */ /* 0x000fe400000001ff */
[----:B------:R-:W-:Y:S02]  /*6b40*/  IMAD.MOV.U32 R8, RZ, RZ, 0x192 ;  /* 0x00000192ff087424 */ /* 0x000fe400078e00ff */
[----:B------:R-:W-:Y:S01]  /*6b50*/  IMAD.MOV.U32 R13, RZ, RZ, RZ ;  /* 0x000000ffff0d7224 */ /* 0x000fe200078e00ff */
[----:B------:R-:W2:Y:S01]  /*6b60*/  LDCU.64 UR6, c[0x4][0x78] ;  /* 0x01000f00ff0677ac */ /* 0x000ea20008000a00 */
[----:B-1----:R-:W1:Y:S01]  /*6b70*/  LDC.64 R2, c[0x4][R3] ;  /* 0x0100000003027b82 */ /* 0x002e620000000a00 */
[----:B------:R-:W3:Y:S01]  /*6b80*/  LDCU.64 UR4, c[0x4][0x10] ;  /* 0x01000200ff0477ac */ /* 0x000ee20008000a00 */
[----:B-----5:R-:W-:Y:S01]  /*6b90*/  MOV R5, UR9 ;  /* 0x0000000900057c02 */ /* 0x020fe20008000f00 */
[----:B----4-:R-:W-:Y:S01]  /*6ba0*/  IMAD.U32 R4, RZ, RZ, UR8 ;  /* 0x00000008ff047e24 */ /* 0x010fe2000f8e00ff */
[----:B--2---:R-:W-:Y:S01]  /*6bb0*/  MOV R7, UR7 ;  /* 0x0000000700077c02 */ /* 0x004fe20008000f00 */
[----:B------:R-:W-:Y:S01]  /*6bc0*/  IMAD.U32 R6, RZ, RZ, UR6 ;  /* 0x00000006ff067e24 */ /* 0x000fe2000f8e00ff */
[----:B---3--:R-:W-:Y:S01]  /*6bd0*/  MOV R11, UR5 ;  /* 0x00000005000b7c02 */ /* 0x008fe20008000f00 */
[----:B------:R-:W-:Y:S02]  /*6be0*/  IMAD.U32 R10, RZ, RZ, UR4 ;  /* 0x00000004ff0a7e24 */ /* 0x000fe4000f8e00ff */
[----:B------:R-:W-:Y:S07]  /*6bf0*/  LEPC R20, `(.L_x_100) ;  /* 0x000000001014794e */ /* 0x000fee0000000000 */
[----:B-1----:R-:W-:Y:S05]  /*6c00*/  CALL.ABS.NOINC R2 ;  /* 0x0000000002007343 */ /* 0x002fea0003c00000 */
.L_x_100:
[----:B------:R-:W-:Y:S05]  /*6c10*/  BSYNC.RECONVERGENT B6 ;  /* 0x0000000000067941 */ /* 0x000fea0003800200 */
.L_x_99:
[-C--:B--2---:R-:W-:Y:S01]  /*6c20*/  F2FP.F16.E4M3.UNPACK_B R42, R76.reuse ;  /* 0x0000004cff2a723e */ /* 0x084fe200020006ff */
[----:B------:R-:W-:Y:S05]  /*6c30*/  WARPSYNC.ALL ;  /* 0x0000000000007948 */ /* 0x000fea0003800000 */
[----:B------:R-:W-:Y:S01]  /*6c40*/  R2UR UR4, R39 ;  /* 0x00000000270472ca */ /* 0x000fe200000e0000 */
[--C-:B------:R-:W-:Y:S01]  /*6c50*/  HADD2.F32 R40, -RZ, R42.reuse.H0_H0 ;  /* 0x2000002aff287230 */ /* 0x100fe20000004100 */
[----:B------:R-:W-:Y:S01]  /*6c60*/  F2FP.F16.E4M3.UNPACK_B R44, R76.H1 ;  /* 0x0000004cff2c723e */ /* 0x000fe200030006ff */
[----:B------:R-:W-:Y:S01]  /*6c70*/  HADD2.F32 R43, -RZ, R42.H1_H1 ;  /* 0x3000002aff2b7230 */ /* 0x000fe20000004100 */
[-C--:B------:R-:W-:Y:S01]  /*6c80*/  F2FP.F16.E4M3.UNPACK_B R46, R77.reuse ;  /* 0x0000004dff2e723e */ /* 0x080fe200020006ff */
[----:B------:R-:W-:Y:S01]  /*6c90*/  BSSY.RECONVERGENT B0, `(.L_x_101) ;  /* 0x000009c000007945 */ /* 0x000fe20003800200 */
[----:B------:R-:W-:Y:S01]  /*6ca0*/  F2FP.F16.E4M3.UNPACK_B R48, R77.H1 ;  /* 0x0000004dff30723e */ /* 0x000fe200030006ff */
[--C-:B------:R-:W-:Y:S01]  /*6cb0*/  HADD2.F32 R42, -RZ, R44.reuse.H0_H0 ;  /* 0x2000002cff2a7230 */ /* 0x100fe20000004100 */
[-C--:B------:R-:W-:Y:S01]  /*6cc0*/  F2FP.F16.E4M3.UNPACK_B R50, R78.reuse ;  /* 0x0000004eff32723e */ /* 0x080fe200020006ff */
[----:B------:R-:W-:Y:S01]  /*6cd0*/  HADD2.F32 R44, -RZ, R44.H1_H1 ;  /* 0x3000002cff2c7230 */ /* 0x000fe20000004100 */
[----:B------:R-:W-:Y:S01]  /*6ce0*/  F2FP.F16.E4M3.UNPACK_B R52, R78.H1 ;  /* 0x0000004eff34723e */ /* 0x000fe200030006ff */
[--C-:B------:R-:W-:Y:S01]  /*6cf0*/  HADD2.F32 R45, -RZ, R46.reuse.H0_H0 ;  /* 0x2000002eff2d7230 */ /* 0x100fe20000004100 */
[----:B------:R-:W-:Y:S01]  /*6d00*/  F2FP.F16.E4M3.UNPACK_B R54, R79 ;  /* 0x0000004fff36723e */ /* 0x000fe200020006ff */
[----:B-1--4-:R-:W-:Y:S01]  /*6d10*/  LDTM.16dp32bit_t0_t15.x32 R4, tmem[UR4] ;  /* 0x00000004000479ee */ /* 0x012fe20008a80000 */
[----:B------:R-:W1:Y:S01]  /*6d20*/  LDTM.16dp32bit_t16_t31.x32 R4, tmem[UR4+0x20] ;  /* 0x00002004000479ee */ /* 0x000e620008aa0000 */
[----:B------:R-:W-:Y:S01]  /*6d30*/  ISETP.NE.AND P6, PT, R112, RZ, PT ;  /* 0x000000ff7000720c */ /* 0x000fe20003fc5270 */
[----:B------:R-:W-:Y:S01]  /*6d40*/  HADD2.F32 R46, -RZ, R46.H1_H1 ;  /* 0x3000002eff2e7230 */ /* 0x000fe20000004100 */
[----:B------:R-:W-:Y:S01]  /*6d50*/  IADD3 R125, PT, PT, R91, UR49, RZ ;  /* 0x000000315b7d7c10 */ /* 0x000fe2000fffe0ff */
[--C-:B------:R-:W-:Y:S01]  /*6d60*/  HADD2.F32 R49, -RZ, R50.reuse.H0_H0 ;  /* 0x20000032ff317230 */ /* 0x100fe20000004100 */
[----:B------:R-:W-:Y:S01]  /*6d70*/  SHF.L.U32 R124, R106, 0x4, RZ ;  /* 0x000000046a7c7819 */ /* 0x000fe200000006ff */
[----:B------:R-:W-:Y:S01]  /*6d80*/  HADD2.F32 R50, -RZ, R50.H1_H1 ;  /* 0x30000032ff327230 */ /* 0x000fe20000004100 */
[----:B---3--:R-:W-:Y:S01]  /*6d90*/  F2FP.F16.E4M3.UNPACK_B R58, R80 ;  /* 0x00000050ff3a723e */ /* 0x008fe200020006ff */
[--C-:B------:R-:W-:Y:S01]  /*6da0*/  HADD2.F32 R53, -RZ, R54.reuse.H0_H0 ;  /* 0x20000036ff357230 */ /* 0x100fe20000004100 */
[----:B------:R-:W-:Y:S01]  /*6db0*/  IADD3 R116, PT, PT, R125, R124, RZ ;  /* 0x0000007c7d747210 */ /* 0x000fe20007ffe0ff */
[----:B------:R-:W-:Y:S01]  /*6dc0*/  HADD2.F32 R54, -RZ, R54.H1_H1 ;  /* 0x30000036ff367230 */ /* 0x000fe20000004100 */
[----:B------:R-:W-:Y:S01]  /*6dd0*/  F2FP.F16.E4M3.UNPACK_B R62, R81 ;  /* 0x00000051ff3e723e */ /* 0x000fe200020006ff */
[--C-:B------:R-:W-:Y:S01]  /*6de0*/  HADD2.F32 R57, -RZ, R58.reuse.H0_H0 ;  /* 0x2000003aff397230 */ /* 0x100fe20000004100 */
[----:B------:R-:W-:Y:S01]  /*6df0*/  F2FP.F16.E4M3.UNPACK_B R66, R82 ;  /* 0x00000052ff42723e */ /* 0x000fe200020006ff */
[----:B------:R-:W-:Y:S01]  /*6e00*/  HADD2.F32 R58, -RZ, R58.H1_H1 ;  /* 0x3000003aff3a7230 */ /* 0x000fe20000004100 */
[----:B------:R-:W-:Y:S01]  /*6e10*/  F2FP.F16.E4M3.UNPACK_B R70, R83 ;  /* 0x00000053ff46723e */ /* 0x000fe200020006ff */
[--C-:B------:R-:W-:Y:S01]  /*6e20*/  HADD2.F32 R61, -RZ, R62.reuse.H0_H0 ;  /* 0x2000003eff3d7230 */ /* 0x100fe20000004100 */
[----:B------:R-:W-:Y:S01]  /*6e30*/  F2FP.F16.E4M3.UNPACK_B R56, R79.H1 ;  /* 0x0000004fff38723e */ /* 0x000fe200030006ff */
[----:B------:R-:W-:Y:S01]  /*6e40*/  HADD2.F32 R62, -RZ, R62.H1_H1 ;  /* 0x3000003eff3e7230 */ /* 0x000fe20000004100 */
[----:B------:R-:W-:Y:S01]  /*6e50*/  F2FP.F16.E4M3.UNPACK_B R60, R80.H1 ;  /* 0x00000050ff3c723e */ /* 0x000fe200030006ff */
[--C-:B------:R-:W-:Y:S01]  /*6e60*/  HADD2.F32 R65, -RZ, R66.reuse.H0_H0 ;  /* 0x20000042ff417230 */ /* 0x100fe20000004100 */
[----:B------:R-:W-:Y:S01]  /*6e70*/  F2FP.F16.E4M3.UNPACK_B R64, R81.H1 ;  /* 0x00000051ff40723e */ /* 0x000fe200030006ff */
[----:B------:R-:W-:Y:S01]  /*6e80*/  HADD2.F32 R66, -RZ, R66.H1_H1 ;  /* 0x30000042ff427230 */ /* 0x000fe20000004100 */
[----:B------:R-:W-:Y:S01]  /*6e90*/  F2FP.F16.E4M3.UNPACK_B R68, R82.H1 ;  /* 0x00000052ff44723e */ /* 0x000fe200030006ff */
[C---:B-1----:R-:W-:Y:S01]  /*6ea0*/  FMUL R0, R38.reuse, R4 ;  /* 0x0000000426007220 */ /* 0x042fe20000400000 */
[C---:B------:R-:W-:Y:S01]  /*6eb0*/  FMUL R2, R38.reuse, R5 ;  /* 0x0000000526027220 */ /* 0x040fe20000400000 */
[C---:B------:R-:W-:Y:S01]  /*6ec0*/  FMUL R4, R38.reuse, R8 ;  /* 0x0000000826047220 */ /* 0x040fe20000400000 */
[C---:B------:R-:W-:Y:S01]  /*6ed0*/  FMUL R5, R38.reuse, R9 ;  /* 0x0000000926057220 */ /* 0x040fe20000400000 */
[C---:B------:R-:W-:Y:S01]  /*6ee0*/  FFMA R0, R41.reuse, R40, R0 ;  /* 0x0000002829007223 */ /* 0x040fe20000000000 */
[C---:B------:R-:W-:Y:S01]  /*6ef0*/  FFMA R2, R41.reuse, R43, R2 ;  /* 0x0000002b29027223 */ /* 0x040fe20000000002 */
[C---:B------:R-:W-:Y:S01]  /*6f00*/  FMUL R8, R38.reuse, R12 ;  /* 0x0000000c26087220 */ /* 0x040fe20000400000 */
        /* <DEDUP_REMOVED lines=9> */
[--C-:B------:R-:W-:Y:S02]  /*6fa0*/  HADD2.F32 R69, -RZ, R70.reuse.H0_H0 ;  /* 0x20000046ff457230 */ /* 0x100fe40000004100 */
[C---:B------:R-:W-:Y:S01]  /*6fb0*/  FMUL R28, R38.reuse, R32 ;  /* 0x00000020261c7220 */ /* 0x040fe20000400000 */
[----:B------:R-:W-:Y:S02]  /*6fc0*/  HADD2.F32 R70, -RZ, R70.H1_H1 ;  /* 0x30000046ff467230 */ /* 0x000fe40000004100 */
[C---:B------:R-:W-:Y:S01]  /*6fd0*/  FMUL R29, R38.reuse, R33 ;  /* 0x00000021261d7220 */ /* 0x040fe20000400000 */
[C---:B------:R-:W-:Y:S01]  /*6fe0*/  FMUL R3, R38.reuse, R6 ;  /* 0x0000000626037220 */ /* 0x040fe20000400000 */
[C---:B------:R-:W-:Y:S01]  /*6ff0*/  FMUL R7, R38.reuse, R7 ;  /* 0x0000000726077220 */ /* 0x040fe20000400000 */
[--C-:B------:R-:W-:Y:S02]  /*7000*/  HADD2.F32 R47, -RZ, R48.reuse.H0_H0 ;  /* 0x20000030ff2f7230 */ /* 0x100fe40000004100 */
[C---:B------:R-:W-:Y:S01]  /*7010*/  FMUL R6, R38.reuse, R10 ;  /* 0x0000000a26067220 */ /* 0x040fe20000400000 */
[C---:B------:R-:W-:Y:S01]  /*7020*/  FFMA R3, R41.reuse, R42, R3 ;  /* 0x0000002a29037223 */ /* 0x040fe20000000003 */
[----:B------:R-:W-:Y:S02]  /*7030*/  HADD2.F32 R48, -RZ, R48.H1_H1 ;  /* 0x30000030ff307230 */ /* 0x000fe40000004100 */
[C---:B------:R-:W-:Y:S01]  /*7040*/  FFMA R7, R41.reuse, R44, R7 ;  /* 0x0000002c29077223 */ /* 0x040fe20000000007 */
[C---:B------:R-:W-:Y:S01]  /*7050*/  FFMA R4, R41.reuse, R45, R4 ;  /* 0x0000002d29047223 */ /* 0x040fe20000000004 */
[C---:B------:R-:W-:Y:S01]  /*7060*/  FFMA R5, R41.reuse, R46, R5 ;  /* 0x0000002e29057223 */ /* 0x040fe20000000005 */
[----:B------:R-:W-:Y:S01]  /*7070*/  F2FP.F16.E4M3.UNPACK_B R72, R83.H1 ;  /* 0x00000053ff48723e */ /* 0x000fe200030006ff */
[----:B------:R-:W-:Y:S01]  /*7080*/  FFMA R6, R41, R47, R6 ;  /* 0x0000002f29067223 */ /* 0x000fe20000000006 */
[----:B------:R-:W-:Y:S01]  /*7090*/  F2FP.SATFINITE.E4M3.F32.PACK_AB_MERGE_C R113, R7, R3, RZ ;  /* 0x000000030771723e */ /* 0x000fe200048070ff */
[C---:B------:R-:W-:Y:S01]  /*70a0*/  FMUL R11, R38.reuse, R11 ;  /* 0x0000000b260b7220 */ /* 0x040fe20000400000 */
[--C-:B------:R-:W-:Y:S02]  /*70b0*/  HADD2.F32 R51, -RZ, R52.reuse.H0_H0 ;  /* 0x20000034ff337230 */ /* 0x100fe40000004100 */
[----:B------:R-:W-:Y:S01]  /*70c0*/  FMUL R10, R38, R14 ;  /* 0x0000000e260a7220 */ /* 0x000fe20000400000 */
[----:B------:R-:W-:Y:S01]  /*70d0*/  HADD2.F32 R52, -RZ, R52.H1_H1 ;  /* 0x30000034ff347230 */ /* 0x000fe20000004100 */
[----:B------:R-:W-:Y:S01]  /*70e0*/  F2FP.SATFINITE.E4M3.F32.PACK_AB_MERGE_C R112, R2, R0, R113 ;  /* 0x000000000270723e */ /* 0x000fe20004807071 */
[C---:B------:R-:W-:Y:S01]  /*70f0*/  FFMA R11, R41.reuse, R48, R11 ;  /* 0x00000030290b7223 */ /* 0x040fe2000000000b */
[C---:B------:R-:W-:Y:S01]  /*7100*/  FFMA R8, R41.reuse, R49, R8 ;  /* 0x0000003129087223 */ /* 0x040fe20000000008 */
[----:B------:R-:W-:Y:S01]  /*7110*/  FFMA R9, R41, R50, R9 ;  /* 0x0000003229097223 */ /* 0x000fe20000000009 */
[----:B------:R-:W-:Y:S01]  /*7120*/  ISETP.NE.AND P0, PT, R93, RZ, PT ;  /* 0x000000ff5d00720c */ /* 0x000fe20003f05270 */
[----:B------:R-:W-:Y:S01]  /*7130*/  FFMA R10, R41, R51, R10 ;  /* 0x00000033290a7223 */ /* 0x000fe2000000000a */
[----:B------:R-:W-:Y:S01]  /*7140*/  F2FP.SATFINITE.E4M3.F32.PACK_AB_MERGE_C R114, R11, R6, RZ ;  /* 0x000000060b72723e */ /* 0x000fe200048070ff */
[C---:B------:R-:W-:Y:S01]  /*7150*/  FMUL R15, R38.reuse, R15 ;  /* 0x0000000f260f7220 */ /* 0x040fe20000400000 */
[--C-:B------:R-:W-:Y:S02]  /*7160*/  HADD2.F32 R55, -RZ, R56.reuse.H0_H0 ;  /* 0x20000038ff377230 */ /* 0x100fe40000004100 */
[C---:B------:R-:W-:Y:S01]  /*7170*/  FMUL R14, R38.reuse, R18 ;  /* 0x00000012260e7220 */ /* 0x040fe20000400000 */
[----:B------:R-:W-:Y:S01]  /*7180*/  HADD2.F32 R56, -RZ, R56.H1_H1 ;  /* 0x30000038ff387230 */ /* 0x000fe20000004100 */
[----:B------:R-:W-:Y:S01]  /*7190*/  F2FP.SATFINITE.E4M3.F32.PACK_AB_MERGE_C R113, R5, R4, R114 ;  /* 0x000000040571723e */ /* 0x000fe20004807072 */
[C---:B------:R-:W-:Y:S01]  /*71a0*/  FFMA R15, R41.reuse, R52, R15 ;  /* 0x00000034290f7223 */ /* 0x040fe2000000000f */
[C---:B------:R-:W-:Y:S01]  /*71b0*/  FFMA R12, R41.reuse, R53, R12 ;  /* 0x00000035290c7223 */ /* 0x040fe2000000000c */
[C---:B------:R-:W-:Y:S01]  /*71c0*/  FFMA R13, R41.reuse, R54, R13 ;  /* 0x00000036290d7223 */ /* 0x040fe2000000000d */
[C---:B------:R-:W-:Y:S01]  /*71d0*/  FMUL R19, R38.reuse, R19 ;  /* 0x0000001326137220 */ /* 0x040fe20000400000 */
[--C-:B------:R-:W-:Y:S02]  /*71e0*/  HADD2.F32 R59, -RZ, R60.reuse.H0_H0 ;  /* 0x2000003cff3b7230 */ /* 0x100fe40000004100 */
[C---:B------:R-:W-:Y:S01]  /*71f0*/  FFMA R14, R41.reuse, R55, R14 ;  /* 0x00000037290e7223 */ /* 0x040fe2000000000e */
[----:B------:R-:W-:Y:S02]  /*7200*/  HADD2.F32 R60, -RZ, R60.H1_H1 ;  /* 0x3000003cff3c7230 */ /* 0x000fe40000004100 */
[C---:B------:R-:W-:Y:S01]  /*7210*/  FMUL R18, R38.reuse, R22 ;  /* 0x0000001626127220 */ /* 0x040fe20000400000 */
[C---:B------:R-:W-:Y:S01]  /*7220*/  FFMA R19, R41.reuse, R56, R19 ;  /* 0x0000003829137223 */ /* 0x040fe20000000013 */
[C---:B------:R-:W-:Y:S01]  /*7230*/  FMUL R23, R38.reuse, R23 ;  /* 0x0000001726177220 */ /* 0x040fe20000400000 */
[C---:B------:R-:W-:Y:S01]  /*7240*/  FFMA R16, R41.reuse, R57, R16 ;  /* 0x0000003929107223 */ /* 0x040fe20000000010 */
[C---:B------:R-:W-:Y:S01]  /*7250*/  FFMA R17, R41.reuse, R58, R17 ;  /* 0x0000003a29117223 */ /* 0x040fe20000000011 */
        /* <DEDUP_REMOVED lines=9> */
[----:B------:R-:W-:Y:S01]  /*72f0*/  FFMA R22, R41, R63, R22 ;  /* 0x0000003f29167223 */ /* 0x000fe20000000016 */
[----:B------:R-:W-:Y:S02]  /*7300*/  HADD2.F32 R68, -RZ, R68.H1_H1 ;  /* 0x30000044ff447230 */ /* 0x000fe40000004100 */
[C---:B------:R-:W-:Y:S01]  /*7310*/  FMUL R26, R38.reuse, R30 ;  /* 0x0000001e261a7220 */ /* 0x040fe20000400000 */
[----:B------:R-:W-:Y:S01]  /*7320*/  F2FP.SATFINITE.E4M3.F32.PACK_AB_MERGE_C R115, R15, R10, RZ ;  /* 0x0000000a0f73723e */ /* 0x000fe200048070ff */
        /* <DEDUP_REMOVED lines=8> */
[----:B------:R-:W-:Y:S01]  /*73b0*/  F2FP.SATFINITE.E4M3.F32.PACK_AB_MERGE_C R114, R9, R8, R115 ;  /* 0x000000080972723e */ /* 0x000fe20004807073 */
[----:B------:R-:W-:Y:S01]  /*73c0*/  FFMA R31, R41, R68, R31 ;  /* 0x00000044291f7223 */ /* 0x000fe2000000001f */
[----:B------:R-:W-:Y:S01]  /*73d0*/  FMUL R35, R38, R35 ;  /* 0x0000002326237220 */ /* 0x000fe20000400000 */
[----:B------:R-:W-:Y:S01]  /*73e0*/  F2FP.SATFINITE.E4M3.F32.PACK_AB_MERGE_C R115, R19, R14, RZ ;  /* 0x0000000e1373723e */ /* 0x000fe200048070ff */
[C---:B------:R-:W-:Y:S01]  /*73f0*/  FFMA R28, R41.reuse, R69, R28 ;  /* 0x00000045291c7223 */ /* 0x040fe2000000001c */
[C---:B------:R-:W-:Y:S01]  /*7400*/  FFMA R29, R41.reuse, R70, R29 ;  /* 0x00000046291d7223 */ /* 0x040fe2000000001d */
[C---:B------:R-:W-:Y:S01]  /*7410*/  FFMA R30, R41.reuse, R71, R30 ;  /* 0x00000047291e7223 */ /* 0x040fe2000000001e */
[----:B------:R-:W-:Y:S01]  /*7420*/  FFMA R35, R41, R72, R35 ;  /* 0x0000004829237223 */ /* 0x000fe20000000023 */
[----:B------:R-:W-:Y:S02]  /*7430*/  F2FP.SATFINITE.E4M3.F32.PACK_AB_MERGE_C R115, R13, R12, R115 ;  /* 0x0000000c0d73723e */ /* 0x000fe40004807073 */
[----:B------:R-:W-:Y:S02]  /*7440*/  F2FP.SATFINITE.E4M3.F32.PACK_AB_MERGE_C R120, R23, R18, RZ ;  /* 0x000000121778723e */ /* 0x000fe400048070ff */
[----:B------:R-:W-:Y:S01]  /*7450*/  F2FP.SATFINITE.E4M3.F32.PACK_AB_MERGE_C R121, R27, R22, RZ ;  /* 0x000000161b79723e */ /* 0x000fe200048070ff */
[----:B------:R1:W-:Y:S01]  /*7460*/  STS.128 [R91+UR49+0x2200], R112 ;  /* 0x002200705b007988 */ /* 0x0003e20008000c31 */
[----:B------:R-:W-:Y:S02]  /*7470*/  F2FP.SATFINITE.E4M3.F32.PACK_AB_MERGE_C R122, R31, R26, RZ ;  /* 0x0000001a1f7a723e */ /* 0x000fe400048070ff */
[----:B------:R-:W-:Y:S02]  /*7480*/  F2FP.SATFINITE.E4M3.F32.PACK_AB_MERGE_C R123, R35, R30, RZ ;  /* 0x0000001e237b723e */ /* 0x000fe400048070ff */
[----:B------:R-:W-:Y:S02]  /*7490*/  F2FP.SATFINITE.E4M3.F32.PACK_AB_MERGE_C R120, R17, R16, R120 ;  /* 0x000000101178723e */ /* 0x000fe40004807078 */
[----:B------:R-:W-:Y:S02]  /*74a0*/  F2FP.SATFINITE.E4M3.F32.PACK_AB_MERGE_C R121, R21, R20, R121 ;  /* 0x000000141579723e */ /* 0x000fe40004807079 */
[----:B------:R-:W-:Y:S02]  /*74b0*/  F2FP.SATFINITE.E4M3.F32.PACK_AB_MERGE_C R122, R25, R24, R122 ;  /* 0x00000018197a723e */ /* 0x000fe4000480707a */
[----:B------:R-:W-:Y:S02]  /*74c0*/  F2FP.SATFINITE.E4M3.F32.PACK_AB_MERGE_C R123, R29, R28, R123 ;  /* 0x0000001c1d7b723e */ /* 0x000fe4000480707b */
[----:B------:R-:W-:Y:S02]  /*74d0*/  LEA R125, R88, UR49, 0x3 ;  /* 0x00000031587d7c11 */ /* 0x000fe4000f8e18ff */
[----:B------:R-:W-:Y:S01]  /*74e0*/  @P6 SHF.L.U32 R32, R87, 0x1f, RZ ;  /* 0x0000001f57206819 */ /* 0x000fe200000006ff */
[----:B------:R1:W-:Y:S01]  /*74f0*/  STS.128 [R116+0x2210], R120 ;  /* 0x0022107874007388 */ /* 0x0003e20000000c00 */
[----:B------:R-:W-:Y:S01]  /*7500*/  @!PT LDS RZ, [RZ] ;  /* 0x00000000fffff984 */ /* 0x000fe20000000800 */
[----:B------:R-:W-:Y:S01]  /*7510*/  @!PT LDS RZ, [RZ] ;  /* 0x00000000fffff984 */ /* 0x000fe20000000800 */
[----:B------:R-:W-:Y:S01]  /*7520*/  @!PT LDS RZ, [RZ] ;  /* 0x00000000fffff984 */ /* 0x000fe20000000800 */
[----:B------:R-:W-:Y:S01]  /*7530*/  @!PT LDS RZ, [RZ] ;  /* 0x00000000fffff984 */ /* 0x000fe20000000800 */
[----:B------:R2:W-:Y:S07]  /*7540*/  MEMBAR.ALL.CTA ;  /* 0x0000000000007992 */ /* 0x0005ee0000008000 */
[----:B--2---:R-:W2:Y:S02]  /*7550*/  FENCE.VIEW.ASYNC.S ;  /* 0x00000000000073c6 */ /* 0x004ea40000000000 */
[----:B--2---:R-:W-:Y:S06]  /*7560*/  BAR.SYNC.DEFER_BLOCKING 0x1, 0x80 ;  /* 0x0042000000007b1d */ /* 0x004fec0000010000 */
[----:B------:R-:W-:Y:S05]  /*7570*/  @P0 BRA `(.L_x_102) ;  /* 0x0000000000340947 */ /* 0x000fea0003800000 */
[----:B------:R-:W2:Y:S01]  /*7580*/  LDCU.64 UR6, c[0x0][0x348] ;  /* 0x00006900ff0677ac */ /* 0x000ea20008000a00 */
[----:B------:R-:W-:Y:S02]  /*7590*/  R2UR UR42, R111 ;  /* 0x000000006f2a72ca */ /* 0x000fe400000e0000 */
[----:B------:R-:W-:Y:S01]  /*75a0*/  R2UR UR43, R110 ;  /* 0x000000006e2b72ca */ /* 0x000fe200000e0000 */
[----:B------:R-:W-:Y:S01]  /*75b0*/  UIADD3 UR4, UPT, UPT, UR49, 0x2200, URZ ;  /* 0x0000220031047890 */ /* 0x000fe2000fffe0ff */
[----:B------:R-:W-:Y:S02]  /*75c0*/  R2UR UR44, R108 ;  /* 0x000000006c2c72ca */ /* 0x000fe400000e0000 */
[----:B------:R-:W-:Y:S03]  /*75d0*/  R2UR UR45, R109 ;  /* 0x000000006d2d72ca */ /* 0x000fe600000e0000 */
[----:B------:R-:W-:Y:S05]  /*75e0*/  IMAD.U32 R107, RZ, RZ, UR4 ;  /* 0x00000004ff6b7e24 */ /* 0x000fea000f8e00ff */
[----:B------:R-:W-:Y:S01]  /*75f0*/  R2UR UR40, R107 ;  /* 0x000000006b2872ca */ /* 0x000fe200000e0000 */
[----:B--2---:R-:W-:Y:S04]  /*7600*/  UIADD3 UR4, UP0, UPT, UR6, 0x780, URZ ;  /* 0x0000078006047890 */ /* 0x004fe8000ff1e0ff */
[----:B------:R-:W-:Y:S09]  /*7610*/  UIADD3.X UR5, UPT, UPT, URZ, UR7, URZ, UP0, !UPT ;  /* 0x00000007ff057290 */ /* 0x000ff200087fe4ff */
[----:B------:R2:W-:Y:S01]  /*7620*/  UTMASTG.5D.IM2COL [UR40], [UR4] ;  /* 0x00000028040073b5 */ /* 0x0005e20008060000 */
[----:B------:R0:W-:Y:S01]  /*7630*/  UTMACMDFLUSH ;  /* 0x00000000000079b7 */ /* 0x0001e20000000000 */
[----:B--2---:R-:W-:Y:S04]  /*7640*/  DEPBAR.LE SB0, 0x1 ;  /* 0x000080400000791a */ /* 0x004fe80000000000 */
.L_x_102:
[----:B------:R-:W-:Y:S05]  /*7650*/  BSYNC.RECONVERGENT B0 ;  /* 0x0000000000007941 */ /* 0x000fea0003800200 */
.L_x_101:
[----:B------:R-:W-:Y:S06]  /*7660*/  BAR.SYNC.DEFER_BLOCKING 0x1, 0x80 ;  /* 0x0042000000007b1d */ /* 0x000fec0000010000 */
[----:B------:R-:W2:Y:S01]  /*7670*/  @P6 SYNCS.PHASECHK.TRANS64.TRYWAIT P0, [R125+URZ+0x110], R32 ;  /* 0x000110207d0065a7 */ /* 0x000ea200080011ff */
[----:B------:R-:W-:Y:S01]  /*7680*/  BSSY B1, `(.L_x_103) ;  /* 0x0000020000017945 */ /* 0x000fe20003800000 */
[----:B--2---:R-:W-:Y:S03]  /*7690*/  @P6 SEL R118, RZ, 0x1, !P0 ;  /* 0x00000001ff766807 */ /* 0x004fe60004000000 */
[----:B------:R-:W-:Y:S05]  /*76a0*/  @!P6 BRA `(.L_x_104) ;  /* 0x000000000074e947 */ /* 0x000fea0003800000 */
[----:B------:R-:W-:Y:S01]  /*76b0*/  ISETP.NE.AND P1, PT, R119, RZ, PT ;  /* 0x000000ff7700720c */ /* 0x000fe20003f25270 */
[----:B------:R-:W2:Y:S01]  /*76c0*/  S2R R0, SR_CgaCtaId ;  /* 0x0000000000007919 */ /* 0x000ea20000008800 */
[----:B------:R-:W-:Y:S01]  /*76d0*/  ISETP.NE.AND P0, PT, R118, RZ, PT ;  /* 0x000000ff7600720c */ /* 0x000fe20003f05270 */
[----:B------:R-:W-:Y:S10]  /*76e0*/  BSSY B0, `(.L_x_105) ;  /* 0x0000008000007945 */ /* 0x000ff40003800000 */
[----:B------:R-:W-:Y:S05]  /*76f0*/  @P1 IMAD R2, R88, 0x1000, R91 ;  /* 0x0000100058021824 */ /* 0x000fea00078e025b */
[----:B------:R-:W-:Y:S05]  /*7700*/  @P1 IADD3 R3, PT, PT, R2, UR49, RZ ;  /* 0x0000003102031c10 */ /* 0x000fea000fffe0ff */
[----:B------:R-:W-:Y:S01]  /*7710*/  @P1 IMAD.IADD R3, R3, 0x1, R124 ;  /* 0x0000000103031824 */ /* 0x000fe200078e027c */
[----:B------:R-:W-:Y:S06]  /*7720*/  @P0 BRA `(.L_x_106) ;  /* 0x00000000000c0947 */ /* 0x000fec0003800000 */
[----:B------:R-:W-:Y:S04]  /*7730*/  SHF.L.U32 R4, R87, 0x1f, RZ ;  /* 0x0000001f57047819 */ /* 0x000fe800000006ff */
[----:B------:R-:W3:Y:S02]  /*7740*/  SYNCS.PHASECHK.TRANS64.TRYWAIT P0, [R125+URZ+0x110], R4 ;  /* 0x000110047d0075a7 */ /* 0x000ee400080011ff */
[----:B---3--:R-:W-:Y:S05]  /*7750*/  @!P0 BRA `(.L_x_107) ;  /* 0x0000001800908947 */ /* 0x008fea0003800000 */
.L_x_106:
[----:B------:R-:W-:Y:S05]  /*7760*/  BSYNC B0 ;  /* 0x0000000000007941 */ /* 0x000fea0003800000 */
.L_x_105:
[----:B------:R-:W-:Y:S01]  /*7770*/  ISETP.NE.AND P0, PT, R119, RZ, PT ;  /* 0x000000ff7700720c */ /* 0x000fe20003f05270 */
[----:B---3--:R-:W-:Y:S02]  /*7780*/  VIADD R125, R125, 0x120 ;  /* 0x000001207d7d7836 */ /* 0x008fe40000000000 */
[----:B------:R-:W-:Y:S03]  /*7790*/  VIADD R88, R88, 0x1 ;  /* 0x0000000158587836 */ /* 0x000fe60000000000 */
[----:B--2---:R-:W-:Y:S07]  /*77a0*/  PRMT R0, R0, 0x654, R125 ;  /* 0x0000065400007816 */ /* 0x004fee000000007d */
[----:B------:R2:W3:Y:S04]  /*77b0*/  @P0 LDS.128 R76, [R2+UR49+0x200] ;  /* 0x00020031024c0984 */ /* 0x0004e80008000c00 */
[----:B------:R2:W4:Y:S01]  /*77c0*/  @P0 LDS.128 R80, [R3+0x210] ;  /* 0x0002100003500984 */ /* 0x0005220000000c00 */
[C---:B------:R-:W-:Y:S01]  /*77d0*/  ISETP.NE.AND P0, PT, R88.reuse, 0x2, PT ;  /* 0x000000025800780c */ /* 0x040fe20003f05270 */
[----:B------:R-:W-:Y:S01]  /*77e0*/  @!PT LDS RZ, [RZ] ;  /* 0x00000000fffff984 */ /* 0x000fe20000000800 */
[----:B------:R-:W-:Y:S01]  /*77f0*/  @!PT LDS RZ, [RZ] ;  /* 0x00000000fffff984 */ /* 0x000fe20000000800 */
[----:B------:R-:W-:Y:S01]  /*7800*/  @!PT LDS RZ, [RZ] ;  /* 0x00000000fffff984 */ /* 0x000fe20000000800 */
[----:B------:R-:W-:Y:S01]  /*7810*/  @!PT LDS RZ, [RZ] ;  /* 0x00000000fffff984 */ /* 0x000fe20000000800 */
[----:B------:R5:W-:Y:S06]  /*7820*/  MEMBAR.ALL.CTA ;  /* 0x0000000000007992 */ /* 0x000bec0000008000 */
[----:B-----5:R-:W5:Y:S01]  /*7830*/  FENCE.VIEW.ASYNC.S ;  /* 0x00000000000073c6 */ /* 0x020f620000000000 */
[----:B------:R-:W-:Y:S01]  /*7840*/  SEL R88, R88, RZ, P0 ;  /* 0x000000ff58587207 */ /* 0x000fe20000000000 */
[----:B-----5:R5:W-:Y:S02]  /*7850*/  SYNCS.ARRIVE.TRANS64.RED.A1T0 RZ, [R0+URZ], RZ ;  /* 0x000000ff00ff79a7 */ /* 0x020be400081004ff */
[----:B-----5:R-:W-:Y:S04]  /*7860*/  SEL R0, RZ, 0x1, P0 ;  /* 0x00000001ff007807 */ /* 0x020fe80000000000 */
[----:B--23--:R-:W-:Y:S02]  /*7870*/  LOP3.LUT R87, R87, R0, RZ, 0x3c, !PT ;  /* 0x0000000057577212 */ /* 0x00cfe400078e3cff */
.L_x_104:
[----:B------:R-:W-:Y:S05]  /*7880*/  BSYNC B1 ;  /* 0x0000000000017941 */ /* 0x000fea0003800000 */
.L_x_103:
[----:B------:R-:W-:Y:S05]  /*7890*/  VIADD R0, R39, 0x40 ;  /* 0x0000004027007836 */ /* 0x000fea0000000000 */
[----:B------:R-:W-:Y:S04]  /*78a0*/  SHF.R.U32.HI R0, RZ, 0x15, R0 ;  /* 0x00000015ff007819 */ /* 0x000fe80000011600 */
[----:B------:R-:W-:Y:S11]  /*78b0*/  LOP3.LUT P0, RZ, R0, 0x3, R95, 0x48, !PT ;  /* 0x0000000300ff7812 */ /* 0x000ff6000780485f */
[----:B------:R-:W-:Y:S02]  /*78c0*/  @!UPT UIADD3 URZ, UPT, UPT, URZ, URZ, URZ ;  /* 0x000000fffffff290 */ /* 0x000fe4000fffe0ff */
[----:B------:R-:W-:Y:S05]  /*78d0*/  @!P0 BRA `(.L_x_108) ;  /* 0x0000000000408947 */ /* 0x000fea0003800000 */
[----:B------:R-:W2:Y:S01]  /*78e0*/  LDCU.64 UR8, c[0x4][0x70] ;  /* 0x01000e00ff0877ac */ /* 0x000ea20008000a00 */
[----:B------:R-:W-:Y:S01]  /*78f0*/  MOV R3, 0x0 ;  /* 0x0000000000037802 */ /* 0x000fe20000000f00 */
[----:B------:R-:W-:Y:S02]  /*7900*/  HFMA2 R12, -RZ, RZ, 0, 5.9604644775390625e-08 ;  /* 0x00000001ff0c7431 */ /* 0x000fe400000001ff */
[----:B------:R-:W-:Y:S02]  /*7910*/  IMAD.MOV.U32 R8, RZ, RZ, 0x192 ;  /* 0x00000192ff087424 */ /* 0x000fe400078e00ff */
[----:B------:R-:W-:Y:S01]  /*7920*/  IMAD.MOV.U32 R13, RZ, RZ, RZ ;  /* 0x000000ffff0d7224 */ /* 0x000fe200078e00ff */
[----:B------:R-:W3:Y:S01]  /*7930*/  LDCU.64 UR6, c[0x4][0x78] ;  /* 0x01000f00ff0677ac */ /* 0x000ee20008000a00 */
[----:B------:R-:W1:Y:S01]  /*7940*/  LDC.64 R2, c[0x4][R3] ;  /* 0x0100000003027b82 */ /* 0x000e620000000a00 */
[----:B------:R-:W5:Y:S01]  /*7950*/  LDCU.64 UR4, c[0x4][0x10] ;  /* 0x01000200ff0477ac */ /* 0x000f620008000a00 */
[----:B--2---:R-:W-:Y:S01]  /*7960*/  MOV R5, UR9 ;  /* 0x0000000900057c02 */ /* 0x004fe20008000f00 */
[----:B------:R-:W-:Y:S01]  /*7970*/  IMAD.U32 R4, RZ, RZ, UR8 ;  /* 0x00000008ff047e24 */ /* 0x000fe2000f8e00ff */
[----:B---3--:R-:W-:Y:S01]  /*7980*/  MOV R7, UR7 ;  /* 0x0000000700077c02 */ /* 0x008fe20008000f00 */
[----:B------:R-:W-:Y:S01]  /*7990*/  IMAD.U32 R6, RZ, RZ, UR6 ;  /* 0x00000006ff067e24 */ /* 0x000fe2000f8e00ff */
[----:B-----5:R-:W-:Y:S01]  /*79a0*/  MOV R11, UR5 ;  /* 0x00000005000b7c02 */ /* 0x020fe20008000f00 */
[----:B------:R-:W-:Y:S02]  /*79b0*/  IMAD.U32 R10, RZ, RZ, UR4 ;  /* 0x00000004ff0a7e24 */ /* 0x000fe4000f8e00ff */
[----:B------:R-:W-:Y:S07]  /*79c0*/  LEPC R20, `(.L_x_108) ;  /* 0x000000001014794e */ /* 0x000fee0000000000 */
[----:B-1--4-:R-:W-:Y:S05]  /*79d0*/  CALL.ABS.NOINC R2 ;  /* 0x0000000002007343 */ /* 0x012fea0003c00000 */
.L_x_108:
[----:B------:R-:W-:Y:S01]  /*79e0*/  ISETP.NE.AND P0, PT, R93, RZ, PT ;  /* 0x000000ff5d00720c */ /* 0x000fe20003f05270 */
[----:B------:R-:W-:Y:S05]  /*79f0*/  WARPSYNC.ALL ;  /* 0x0000000000007948 */ /* 0x000fea0003800000 */
[----:B------:R-:W-:Y:S01]  /*7a00*/  R2UR UR4, R39 ;  /* 0x00000000270472ca */ /* 0x000fe200000e0000 */
[----:B------:R-:W2:Y:S01]  /*7a10*/  S2UR UR6, SR_CgaCtaId ;  /* 0x00000000000679c3 */ /* 0x000ea20000008800 */
[-C--:B------:R-:W-:Y:S01]  /*7a20*/  F2FP.F16.E4M3.UNPACK_B R42, R76.reuse ;  /* 0x0000004cff2a723e */ /* 0x080fe200020006ff */
[----:B------:R-:W-:Y:S01]  /*7a30*/  BSSY.RECONVERGENT B0, `(.L_x_109) ;  /* 0x000009e000007945 */ /* 0x000fe20003800200 */
[----:B------:R-:W-:Y:S02]  /*7a40*/  F2FP.F16.E4M3.UNPACK_B R76, R76.H1 ;  /* 0x0000004cff4c723e */ /* 0x000fe400030006ff */
[-C--:B------:R-:W-:Y:S01]  /*7a50*/  F2FP.F16.E4M3.UNPACK_B R46, R77.reuse ;  /* 0x0000004dff2e723e */ /* 0x080fe200020006ff */
[--C-:B------:R-:W-:Y:S01]  /*7a60*/  HADD2.F32 R40, -RZ, R42.reuse.H0_H0 ;  /* 0x2000002aff287230 */ /* 0x100fe20000004100 */
[----:B------:R-:W-:Y:S01]  /*7a70*/  F2FP.F16.E4M3.UNPACK_B R77, R77.H1 ;  /* 0x0000004dff4d723e */ /* 0x000fe200030006ff */
[----:B------:R-:W-:Y:S01]  /*7a80*/  HADD2.F32 R42, -RZ, R42.H1_H1 ;  /* 0x3000002aff2a7230 */ /* 0x000fe20000004100 */
[-C--:B------:R-:W-:Y:S01]  /*7a90*/  F2FP.F16.E4M3.UNPACK_B R50, R78.reuse ;  /* 0x0000004eff32723e */ /* 0x080fe200020006ff */
[----:B------:R-:W-:Y:S01]  /*7aa0*/  HADD2.F32 R43, -RZ, R76.H0_H0 ;  /* 0x2000004cff2b7230 */ /* 0x000fe20000004100 */
[----:B------:R-:W-:Y:S01]  /*7ab0*/  F2FP.F16.E4M3.UNPACK_B R78, R78.H1 ;  /* 0x0000004eff4e723e */ /* 0x000fe200030006ff */
[----:B------:R-:W-:Y:S01]  /*7ac0*/  LDTM.16dp32bit_t0_t15.x32 R4, tmem[UR4+0x40] ;  /* 0x00004004000479ee */ /* 0x000fe20008a80000 */
[----:B------:R-:W3:Y:S01]  /*7ad0*/  LDTM.16dp32bit_t16_t31.x32 R4, tmem[UR4+0x60] ;  /* 0x00006004000479ee */ /* 0x000ee20008aa0000 */
[----:B------:R-:W-:Y:S01]  /*7ae0*/  NOP ;  /* 0x0000000000007918 */ /* 0x000fe20000000000 */
[--C-:B------:R-:W-:Y:S01]  /*7af0*/  HADD2.F32 R45, -RZ, R46.reuse.H0_H0 ;  /* 0x2000002eff2d7230 */ /* 0x100fe20000004100 */
[----:B------:R-:W-:Y:S01]  /*7b00*/  R2UR UR5, R117 ;  /* 0x00000000750572ca */ /* 0x000fe200000e0000 */
[----:B------:R-:W-:Y:S01]  /*7b10*/  HADD2.F32 R46, -RZ, R46.H1_H1 ;  /* 0x3000002eff2e7230 */ /* 0x000fe20000004100 */
[----:B------:R-:W-:Y:S01]  /*7b20*/  F2FP.F16.E4M3.UNPACK_B R54, R79 ;  /* 0x0000004fff36723e */ /* 0x000fe200020006ff */
[--C-:B------:R-:W-:Y:S01]  /*7b30*/  HADD2.F32 R49, -RZ, R50.reuse.H0_H0 ;  /* 0x20000032ff317230 */ /* 0x100fe20000004100 */
[----:B----4-:R-:W-:Y:S01]  /*7b40*/  F2FP.F16.E4M3.UNPACK_B R58, R80 ;  /* 0x00000050ff3a723e */ /* 0x010fe200020006ff */
        /* <DEDUP_REMOVED lines=8> */
[----:B------:R-:W-:Y:S01]  /*7bd0*/  UIADD3 UR4, UPT, UPT, UR5, 0x160, URZ ;  /* 0x0000016005047890 */ /* 0x000fe2000fffe0ff */
[----:B------:R-:W-:Y:S01]  /*7be0*/  HADD2.F32 R59, -RZ, R58.H1_H1 ;  /* 0x3000003aff3b7230 */ /* 0x000fe20000004100 */
[----:B------:R-:W-:Y:S01]  /*7bf0*/  F2FP.F16.E4M3.UNPACK_B R80, R80.H1 ;  /* 0x00000050ff50723e */ /* 0x000fe200030006ff */
[--C-:B------:R-:W-:Y:S01]  /*7c00*/  HADD2.F32 R61, -RZ, R62.reuse.H0_H0 ;  /* 0x2000003eff3d7230 */ /* 0x100fe20000004100 */
[----:B------:R-:W-:Y:S01]  /*7c10*/  F2FP.F16.E4M3.UNPACK_B R81, R81.H1 ;  /* 0x00000051ff51723e */ /* 0x000fe200030006ff */
[----:B------:R-:W-:Y:S01]  /*7c20*/  HADD2.F32 R62, -RZ, R62.H1_H1 ;  /* 0x3000003eff3e7230 */ /* 0x000fe20000004100 */
[----:B------:R-:W-:Y:S01]  /*7c30*/  F2FP.F16.E4M3.UNPACK_B R82, R82.H1 ;  /* 0x00000052ff52723e */ /* 0x000fe200030006ff */
[--C-:B------:R-:W-:Y:S01]  /*7c40*/  HADD2.F32 R65, -RZ, R66.reuse.H0_H0 ;  /* 0x20000042ff417230 */ /* 0x100fe20000004100 */
[----:B--2---:R-:W-:Y:S01]  /*7c50*/  UPRMT UR4, UR6, 0x654, UR4 ;  /* 0x0000065406047896 */ /* 0x004fe20008000004 */
[C---:B---3--:R-:W-:Y:S01]  /*7c60*/  FMUL R4, R38.reuse, R4 ;  /* 0x0000000426047220 */ /* 0x048fe20000400000 */
[C---:B------:R-:W-:Y:S01]  /*7c70*/  FMUL R5, R38.reuse, R5 ;  /* 0x0000000526057220 */ /* 0x040fe20000400000 */
[C---:B------:R-:W-:Y:S01]  /*7c80*/  FMUL R8, R38.reuse, R8 ;  /* 0x0000000826087220 */ /* 0x040fe20000400000 */
[C---:B------:R-:W-:Y:S01]  /*7c90*/  FMUL R9, R38.reuse, R9 ;  /* 0x0000000926097220 */ /* 0x040fe20000400000 */
[C---:B------:R-:W-:Y:S01]  /*7ca0*/  FFMA R4, R41.reuse, R40, R4 ;  /* 0x0000002829047223 */ /* 0x040fe20000000004 */
[C---:B------:R-:W-:Y:S01]  /*7cb0*/  FFMA R5, R41.reuse, R42, R5 ;  /* 0x0000002a29057223 */ /* 0x040fe20000000005 */
[C---:B------:R-:W-:Y:S01]  /*7cc0*/  FMUL R12, R38.reuse, R12 ;  /* 0x0000000c260c7220 */ /* 0x040fe20000400000 */
[C---:B------:R-:W-:Y:S01]  /*7cd0*/  FMUL R13, R38.reuse, R13 ;  /* 0x0000000d260d7220 */ /* 0x040fe20000400000 */
[----:B------:R-:W-:Y:S01]  /*7ce0*/  SYNCS.ARRIVE.TRANS64.RED.A1T0 RZ, [UR4], RZ ;  /* 0x000000ffffff79a7 */ /* 0x000fe20008100404 */
[C---:B------:R-:W-:Y:S01]  /*7cf0*/  FMUL R16, R38.reuse, R16 ;  /* 0x0000001026107220 */ /* 0x040fe20000400000 */
[C---:B------:R-:W-:Y:S01]  /*7d00*/  FMUL R17, R38.reuse, R17 ;  /* 0x0000001126117220 */ /* 0x040fe20000400000 */
[C---:B------:R-:W-:Y:S01]  /*7d10*/  FMUL R0, R38.reuse, R20 ;  /* 0x0000001426007220 */ /* 0x040fe20000400000 */
[C---:B------:R-:W-:Y:S01]  /*7d20*/  FMUL R2, R38.reuse, R21 ;  /* 0x0000001526027220 */ /* 0x040fe20000400000 */
[C---:B------:R-:W-:Y:S01]  /*7d30*/  FMUL R20, R38.reuse, R24 ;  /* 0x0000001826147220 */ /* 0x040fe20000400000 */
[C---:B------:R-:W-:Y:S01]  /*7d40*/  FMUL R21, R38.reuse, R25 ;  /* 0x0000001926157220 */ /* 0x040fe20000400000 */
[----:B------:R-:W-:Y:S02]  /*7d50*/  HADD2.F32 R66, -RZ, R66.H1_H1 ;  /* 0x30000042ff427230 */ /* 0x000fe40000004100 */
        /* <DEDUP_REMOVED lines=15> */
[----:B------:R-:W-:Y:S01]  /*7e50*/  FFMA R10, R41, R47, R10 ;  /* 0x0000002f290a7223 */ /* 0x000fe2000000000a */
[----:B------:R-:W-:Y:S01]  /*7e60*/  HADD2.F32 R43, -RZ, R69.H0_H0 ;  /* 0x20000045ff2b7230 */ /* 0x000fe20000004100 */
[----:B-1----:R-:W-:Y:S01]  /*7e70*/  F2FP.SATFINITE.E4M3.F32.PACK_AB_MERGE_C R112, R7, R6, RZ ;  /* 0x000000060770723e */ /* 0x002fe200048070ff */
        /* <DEDUP_REMOVED lines=8> */
[----:B------:R-:W-:Y:S01]  /*7f00*/  FFMA R14, R41, R51, R14 ;  /* 0x00000033290e7223 */ /* 0x000fe2000000000e */
[C---:B------:R-:W-:Y:S01]  /*7f10*/  FMUL R15, R38.reuse, R15 ;  /* 0x0000000f260f7220 */ /* 0x040fe20000400000 */
[----:B------:R-:W-:Y:S01]  /*7f20*/  F2FP.F16.E4M3.UNPACK_B R83, R83.H1 ;  /* 0x00000053ff53723e */ /* 0x000fe200030006ff */
[--C-:B------:R-:W-:Y:S01]  /*7f30*/  HADD2.F32 R55, -RZ, R79.reuse.H0_H0 ;  /* 0x2000004fff377230 */ /* 0x100fe20000004100 */
[----:B------:R-:W-:Y:S01]  /*7f40*/  F2FP.SATFINITE.E4M3.F32.PACK_AB_MERGE_C R113, R11, R10, RZ ;  /* 0x0000000a0b71723e */ /* 0x000fe200048070ff */
[C---:B------:R-:W-:Y:S01]  /*7f50*/  FFMA R15, R41.reuse, R52, R15 ;  /* 0x00000034290f7223 */ /* 0x040fe2000000000f */
[C---:B------:R-:W-:Y:S01]  /*7f60*/  FFMA R16, R41.reuse, R53, R16 ;  /* 0x0000003529107223 */ /* 0x040fe20000000010 */
[----:B------:R-:W-:Y:S01]  /*7f70*/  FFMA R17, R41, R54, R17 ;  /* 0x0000003629117223 */ /* 0x000fe20000000011 */
[----:B------:R-:W-:Y:S01]  /*7f80*/  F2FP.SATFINITE.E4M3.F32.PACK_AB_MERGE_C R113, R9, R8, R113 ;  /* 0x000000080971723e */ /* 0x000fe20004807071 */
[----:B------:R-:W-:Y:S01]  /*7f90*/  HADD2.F32 R56, -RZ, R79.H1_H1 ;  /* 0x3000004fff387230 */ /* 0x000fe20000004100 */
[----:B------:R-:W-:Y:S01]  /*7fa0*/  F2FP.SATFINITE.E4M3.F32.PACK_AB_MERGE_C R114, R15, R14, RZ ;  /* 0x0000000e0f72723e */ /* 0x000fe200048070ff */
[C---:B------:R-:W-:Y:S01]  /*7fb0*/  FMUL R18, R38.reuse, R18 ;  /* 0x0000001226127220 */ /* 0x040fe20000400000 */
[C---:B------:R-:W-:Y:S01]  /*7fc0*/  FMUL R19, R38.reuse, R19 ;  /* 0x0000001326137220 */ /* 0x040fe20000400000 */
[--C-:B------:R-:W-:Y:S02]  /*7fd0*/  HADD2.F32 R58, -RZ, R80.reuse.H0_H0 ;  /* 0x20000050ff3a7230 */ /* 0x100fe40000004100 */
[C---:B------:R-:W-:Y:S01]  /*7fe0*/  FMUL R3, R38.reuse, R22 ;  /* 0x0000001626037220 */ /* 0x040fe20000400000 */
[C---:B------:R-:W-:Y:S01]  /*7ff0*/  FFMA R18, R41.reuse, R55, R18 ;  /* 0x0000003729127223 */ /* 0x040fe20000000012 */
[----:B------:R-:W-:Y:S02]  /*8000*/  HADD2.F32 R60, -RZ, R80.H1_H1 ;  /* 0x30000050ff3c7230 */ /* 0x000fe40000004100 */
        /* <DEDUP_REMOVED lines=42> */
[----:B------:R-:W-:Y:S03]  /*82b0*/  IADD3 R70, PT, PT, R36, 0x1, RZ ;  /* 0x0000000124467810 */ /* 0x000fe60007ffe0ff */
        /* <DEDUP_REMOVED lines=13> */
[----:B------:R-:W-:Y:S01]  /*8390*/  R2UR UR12, R108 ;  /* 0x000000006c0c72ca */ /* 0x000fe200000e0000 */
[----:B------:R-:W-:Y:S01]  /*83a0*/  UIADD3 UR8, UPT, UPT, UR49, 0x3200, URZ ;  /* 0x0000320031087890 */ /* 0x000fe2000fffe0ff */
[----:B------:R-:W-:Y:S01]  /*83b0*/  R2UR UR13, R109 ;  /* 0x000000006d0d72ca */ /* 0x000fe200000e0000 */
[----:B--2---:R-:W-:Y:S04]  /*83c0*/  UIADD3 UR4, UP0, UPT, UR6, 0x780, URZ ;  /* 0x0000078006047890 */ /* 0x004fe8000ff1e0ff */
[----:B------:R-:W-:Y:S09]  /*83d0*/  UIADD3.X UR5, UPT, UPT, URZ, UR7, URZ, UP0, !UPT ;  /* 0x00000007ff057290 */ /* 0x000ff200087fe4ff */
[----:B------:R2:W-:Y:S01]  /*83e0*/  UTMASTG.5D.IM2COL [UR8], [UR4] ;  /* 0x00000008040073b5 */ /* 0x0005e20008060000 */
[----:B------:R0:W-:Y:S01]  /*83f0*/  UTMACMDFLUSH ;  /* 0x00000000000079b7 */ /* 0x0001e20000000000 */
[----:B--2---:R-:W-:Y:S04]  /*8400*/  DEPBAR.LE SB0, 0x1 ;  /* 0x000080400000791a */ /* 0x004fe80000000000 */
.L_x_110:
[----:B------:R-:W-:Y:S05]  /*8410*/  BSYNC.RECONVERGENT B0 ;  /* 0x0000000000007941 */ /* 0x000fea0003800200 */
.L_x_109:
[----:B------:R-:W-:Y:S01]  /*8420*/  R2UR UR5, R73 ;  /* 0x00000000490572ca */ /* 0x000fe200000e0000 */
[----:B------:R-:W-:Y:S01]  /*8430*/  BAR.SYNC.DEFER_BLOCKING 0x1, 0x80 ;  /* 0x0042000000007b1d */ /* 0x000fe20000010000 */
[----:B------:R-:W-:Y:S01]  /*8440*/  R2UR UR4, R86 ;  /* 0x00000000560472ca */ /* 0x000fe200000e0000 */
[----:B------:R-:W-:Y:S01]  /*8450*/  UISETP.NE.AND UP0, UPT, UR52, URZ, UPT ;  /* 0x000000ff3400728c */ /* 0x000fe2000bf05270 */
[C---:B------:R-:W-:Y:S02]  /*8460*/  ISETP.NE.AND P0, PT, R70.reuse, 0x2, PT ;  /* 0x000000024600780c */ /* 0x040fe40003f05270 */
[----:B------:R-:W-:Y:S02]  /*8470*/  LOP3.LUT R89, R89, 0x1, RZ, 0x3c, !PT ;  /* 0x0000000159597812 */ /* 0x000fe400078e3cff */
[----:B------:R-:W-:Y:S02]  /*8480*/  SEL R3, RZ, 0x1, P0 ;  /* 0x00000001ff037807 */ /* 0x000fe40000000000 */
[----:B------:R-:W-:Y:S02]  /*8490*/  SEL R36, R70, RZ, P0 ;  /* 0x000000ff46247207 */ /* 0x000fe40000000000 */
[----:B------:R-:W-:Y:S01]  /*84a0*/  LOP3.LUT R90, R90, R3, RZ, 0x3c, !PT ;  /* 0x000000035a5a7212 */ /* 0x000fe200078e3cff */
[----:B------:R-:W-:Y:S02]  /*84b0*/  UIADD3 UR24, UPT, UPT, UR36, UR5, URZ ;  /* 0x0000000524187290 */ /* 0x000fe4000fffe0ff */
[----:B------:R-:W-:Y:S01]  /*84c0*/  UIADD3 UR50, UPT, UPT, UR37, UR4, URZ ;  /* 0x0000000425327290 */ /* 0x000fe2000fffe0ff */
[----:B------:R-:W-:Y:S01]  /*84d0*/  UMOV UR51, UR61 ;  /* 0x0000003d00337c82 */ /* 0x000fe20008000000 */
[----:B------:R-:W-:Y:S10]  /*84e0*/  BRA.U UP0, `(.L_x_111) ;  /* 0xffffffd500147547 */ /* 0x000ff4000b83ffff */
[----:B------:R-:W-:Y:S05]  /*84f0*/  EXIT ;  /* 0x000000000000794d */ /* 0x000fea0003800000 */
.L_x_20:
[----:B------:R-:W-:Y:S07]  /*8500*/  MOV R0, UR9 ;  /* 0x0000000900007c02 */ /* 0x000fee0008000f00 */
.L_x_112:
[----:B--2---:R2:W3:Y:S02]  /*8510*/  SYNCS.PHASECHK.TRANS64.TRYWAIT P0, [R0+URZ+0x88], R5 ;  /* 0x00008805000075a7 */ /* 0x0044e400080011ff */
[----:B---3--:R-:W-:Y:S05]  /*8520*/  @!P0 NANOSLEEP.SYNCS 0x989680 ;  /* 0x009896800000895d */ /* 0x008fea0003900000 */
[----:B------:R-:W3:Y:S02]  /*8530*/  @!P0 SYNCS.PHASECHK.TRANS64 P0, [R0+URZ+0x88], R5 ;  /* 0x00008805000085a7 */ /* 0x000ee400080010ff */
[----:B---3--:R-:W-:Y:S05]  /*8540*/  @!P0 BRA `(.L_x_112) ;  /* 0xfffffffc00f08947 */ /* 0x008fea000383ffff */
[----:B------:R-:W-:Y:S05]  /*8550*/  BRA `(.L_x_19) ;  /* 0xffffff9400287947 */ /* 0x000fea000383ffff */
.L_x_26:
[----:B------:R-:W-:Y:S07]  /*8560*/  MOV R0, UR9 ;  /* 0x0000000900007c02 */ /* 0x000fee0008000f00 */
.L_x_113:
[----:B--2---:R2:W4:Y:S02]  /*8570*/  SYNCS.PHASECHK.TRANS64.TRYWAIT P0, [R0+URZ+0x88], R5 ;  /* 0x00008805000075a7 */ /* 0x00452400080011ff */
[----:B----4-:R-:W-:Y:S05]  /*8580*/  @!P0 NANOSLEEP.SYNCS 0x989680 ;  /* 0x009896800000895d */ /* 0x010fea0003900000 */
[----:B------:R-:W4:Y:S02]  /*8590*/  @!P0 SYNCS.PHASECHK.TRANS64 P0, [R0+URZ+0x88], R5 ;  /* 0x00008805000085a7 */ /* 0x000f2400080010ff */
[----:B----4-:R-:W-:Y:S05]  /*85a0*/  @!P0 BRA `(.L_x_113) ;  /* 0xfffffffc00f08947 */ /* 0x010fea000383ffff */
[----:B------:R-:W-:Y:S05]  /*85b0*/  BRA `(.L_x_25) ;  /* 0xffffff9800b87947 */ /* 0x000fea000383ffff */
.L_x_30:
[----:B------:R-:W-:-:S07]  /*85c0*/  MOV R0, UR30 ;  /* 0x0000001e00007c02 */ /* 0x000fce0008000f00 */
.L_x_114:
[----:B-1----:R1:W2:Y:S02]  /*85d0*/  SYNCS.PHASECHK.TRANS64.TRYWAIT P0, [R0+URZ+0x140], R3 ;  /* 0x00014003000075a7 */ /* 0x0022a400080011ff */
[----:B--2---:R-:W-:Y:S05]  /*85e0*/  @!P0 NANOSLEEP.SYNCS 0x989680 ;  /* 0x009896800000895d */ /* 0x004fea0003900000 */
[----:B------:R-:W2:Y:S02]  /*85f0*/  @!P0 SYNCS.PHASECHK.TRANS64 P0, [R0+URZ+0x140], R3 ;  /* 0x00014003000085a7 */ /* 0x000ea400080010ff */
[----:B--2---:R-:W-:Y:S05]  /*8600*/  @!P0 BRA `(.L_x_114) ;  /* 0xfffffffc00f08947 */ /* 0x004fea000383ffff */
[----:B------:R-:W-:Y:S05]  /*8610*/  BRA `(.L_x_115) ;  /* 0xffffff9c00887947 */ /* 0x000fea000383ffff */
.L_x_34:
[----:B------:R-:W-:-:S07]  /*8620*/  MOV R0, UR4 ;  /* 0x0000000400007c02 */ /* 0x000fce0008000f00 */
.L_x_116:
[----:B-1----:R1:W2:Y:S02]  /*8630*/  SYNCS.PHASECHK.TRANS64.TRYWAIT P0, [R0+URZ], R3 ;  /* 0x00000003000075a7 */ /* 0x0022a400080011ff */
[----:B--2---:R-:W-:Y:S05]  /*8640*/  @!P0 NANOSLEEP.SYNCS 0x989680 ;  /* 0x009896800000895d */ /* 0x004fea0003900000 */
[----:B------:R-:W2:Y:S02]  /*8650*/  @!P0 SYNCS.PHASECHK.TRANS64 P0, [R0+URZ], R3 ;  /* 0x00000003000085a7 */ /* 0x000ea400080010ff */
[----:B--2---:R-:W-:Y:S05]  /*8660*/  @!P0 BRA `(.L_x_116) ;  /* 0xfffffffc00f08947 */ /* 0x004fea000383ffff */
[----:B------:R-:W-:Y:S05]  /*8670*/  BRA `(.L_x_117) ;  /* 0xffffffa400207947 */ /* 0x000fea000383ffff */
.L_x_35:
[----:B------:R-:W-:-:S07]  /*8680*/  MOV R0, UR5 ;  /* 0x0000000500007c02 */ /* 0x000fce0008000f00 */
.L_x_118:
[----:B-1----:R1:W2:Y:S02]  /*8690*/  SYNCS.PHASECHK.TRANS64.TRYWAIT P0, [R0+URZ], R3 ;  /* 0x00000003000075a7 */ /* 0x0022a400080011ff */
[----:B--2---:R-:W-:Y:S05]  /*86a0*/  @!P0 NANOSLEEP.SYNCS 0x989680 ;  /* 0x009896800000895d */ /* 0x004fea0003900000 */
[----:B------:R-:W2:Y:S02]  /*86b0*/  @!P0 SYNCS.PHASECHK.TRANS64 P0, [R0+URZ], R3 ;  /* 0x00000003000085a7 */ /* 0x000ea400080010ff */
[----:B--2---:R-:W-:Y:S05]  /*86c0*/  @!P0 BRA `(.L_x_118) ;  /* 0xfffffffc00f08947 */ /* 0x004fea000383ffff */
[----:B------:R-:W-:Y:S05]  /*86d0*/  BRA `(.L_x_119) ;  /* 0xffffffa400307947 */ /* 0x000fea000383ffff */
.L_x_36:
[----:B------:R-:W-:-:S07]  /*86e0*/  MOV R0, UR5 ;  /* 0x0000000500007c02 */ /* 0x000fce0008000f00 */
.L_x_120:
[----:B-1----:R1:W2:Y:S02]  /*86f0*/  SYNCS.PHASECHK.TRANS64.TRYWAIT P0, [R0+URZ], R3 ;  /* 0x00000003000075a7 */ /* 0x0022a400080011ff */
[----:B--2---:R-:W-:Y:S05]  /*8700*/  @!P0 NANOSLEEP.SYNCS 0x989680 ;  /* 0x009896800000895d */ /* 0x004fea0003900000 */
[----:B------:R-:W2:Y:S02]  /*8710*/  @!P0 SYNCS.PHASECHK.TRANS64 P0, [R0+URZ], R3 ;  /* 0x00000003000085a7 */ /* 0x000ea400080010ff */
[----:B--2---:R-:W-:Y:S05]  /*8720*/  @!P0 BRA `(.L_x_120) ;  /* 0xfffffffc00f08947 */ /* 0x004fea000383ffff */
[----:B------:R-:W-:Y:S05]  /*8730*/  BRA `(.L_x_121) ;  /* 0xffffffa400407947 */ /* 0x000fea000383ffff */
.L_x_37:
[----:B------:R-:W-:-:S07]  /*8740*/  MOV R0, UR5 ;  /* 0x0000000500007c02 */ /* 0x000fce0008000f00 */
.L_x_122:
[----:B-1----:R1:W2:Y:S02]  /*8750*/  SYNCS.PHASECHK.TRANS64.TRYWAIT P0, [R0+URZ], R3 ;  /* 0x00000003000075a7 */ /* 0x0022a400080011ff */
[----:B--2---:R-:W-:Y:S05]  /*8760*/  @!P0 NANOSLEEP.SYNCS 0x989680 ;  /* 0x009896800000895d */ /* 0x004fea0003900000 */
[----:B------:R-:W2:Y:S02]  /*8770*/  @!P0 SYNCS.PHASECHK.TRANS64 P0, [R0+URZ], R3 ;  /* 0x00000003000085a7 */ /* 0x000ea400080010ff */
[----:B--2---:R-:W-:Y:S05]  /*8780*/  @!P0 BRA `(.L_x_122) ;  /* 0xfffffffc00f08947 */ /* 0x004fea000383ffff */
[----:B------:R-:W-:Y:S05]  /*8790*/  BRA `(.L_x_123) ;  /* 0xffffffa400507947 */ /* 0x000fea000383ffff */
.L_x_38:
[----:B------:R-:W-:-:S07]  /*87a0*/  MOV R0, UR5 ;  /* 0x0000000500007c02 */ /* 0x000fce0008000f00 */
.L_x_124:
[----:B-1----:R1:W2:Y:S02]  /*87b0*/  SYNCS.PHASECHK.TRANS64.TRYWAIT P0, [R0+URZ], R3 ;  /* 0x00000003000075a7 */ /* 0x0022a400080011ff */
[----:B--2---:R-:W-:Y:S05]  /*87c0*/  @!P0 NANOSLEEP.SYNCS 0x989680 ;  /* 0x009896800000895d */ /* 0x004fea0003900000 */
[----:B------:R-:W2:Y:S02]  /*87d0*/  @!P0 SYNCS.PHASECHK.TRANS64 P0, [R0+URZ], R3 ;  /* 0x00000003000085a7 */ /* 0x000ea400080010ff */
[----:B--2---:R-:W-:Y:S05]  /*87e0*/  @!P0 BRA `(.L_x_124) ;  /* 0xfffffffc00f08947 */ /* 0x004fea000383ffff */
[----:B------:R-:W-:Y:S05]  /*87f0*/  BRA `(.L_x_125) ;  /* 0xffffffa400607947 */ /* 0x000fea000383ffff */
.L_x_39:
[----:B------:R-:W-:-:S07]  /*8800*/  MOV R0, UR5 ;  /* 0x0000000500007c02 */ /* 0x000fce0008000f00 */
.L_x_126:
[----:B-1----:R1:W2:Y:S02]  /*8810*/  SYNCS.PHASECHK.TRANS64.TRYWAIT P0, [R0+URZ], R3 ;  /* 0x00000003000075a7 */ /* 0x0022a400080011ff */
[----:B--2---:R-:W-:Y:S05]  /*8820*/  @!P0 NANOSLEEP.SYNCS 0x989680 ;  /* 0x009896800000895d */ /* 0x004fea0003900000 */
[----:B------:R-:W2:Y:S02]  /*8830*/  @!P0 SYNCS.PHASECHK.TRANS64 P0, [R0+URZ], R3 ;  /* 0x00000003000085a7 */ /* 0x000ea400080010ff */
[----:B--2---:R-:W-:Y:S05]  /*8840*/  @!P0 BRA `(.L_x_126) ;  /* 0xfffffffc00f08947 */ /* 0x004fea000383ffff */
[----:B------:R-:W-:Y:S05]  /*8850*/  BRA `(.L_x_127) ;  /* 0xffffffa400707947 */ /* 0x000fea000383ffff */
.L_x_40:
[----:B------:R-:W-:-:S07]  /*8860*/  MOV R0, UR5 ;  /* 0x0000000500007c02 */ /* 0x000fce0008000f00 */
.L_x_128:
[----:B-1----:R1:W2:Y:S02]  /*8870*/  SYNCS.PHASECHK.TRANS64.TRYWAIT P0, [R0+URZ], R3 ;  /* 0x00000003000075a7 */ /* 0x0022a400080011ff */
[----:B--2---:R-:W-:Y:S05]  /*8880*/  @!P0 NANOSLEEP.SYNCS 0x989680 ;  /* 0x009896800000895d */ /* 0x004fea0003900000 */
[----:B------:R-:W2:Y:S02]  /*8890*/  @!P0 SYNCS.PHASECHK.TRANS64 P0, [R0+URZ], R3 ;  /* 0x00000003000085a7 */ /* 0x000ea400080010ff */
[----:B--2---:R-:W-:Y:S05]  /*88a0*/  @!P0 BRA `(.L_x_128) ;  /* 0xfffffffc00f08947 */ /* 0x004fea000383ffff */
[----:B------:R-:W-:Y:S05]  /*88b0*/  BRA `(.L_x_129) ;  /* 0xffffffa400807947 */ /* 0x000fea000383ffff */
.L_x_41:
[----:B------:R-:W-:-:S07]  /*88c0*/  MOV R0, UR5 ;  /* 0x0000000500007c02 */ /* 0x000fce0008000f00 */
.L_x_130:
[----:B-1----:R1:W2:Y:S02]  /*88d0*/  SYNCS.PHASECHK.TRANS64.TRYWAIT P0, [R0+URZ], R3 ;  /* 0x00000003000075a7 */ /* 0x0022a400080011ff */
[----:B--2---:R-:W-:Y:S05]  /*88e0*/  @!P0 NANOSLEEP.SYNCS 0x989680 ;  /* 0x009896800000895d */ /* 0x004fea0003900000 */
[----:B------:R-:W2:Y:S02]  /*88f0*/  @!P0 SYNCS.PHASECHK.TRANS64 P0, [R0+URZ], R3 ;  /* 0x00000003000085a7 */ /* 0x000ea400080010ff */
[----:B--2---:R-:W-:Y:S05]  /*8900*/  @!P0 BRA `(.L_x_130) ;  /* 0xfffffffc00f08947 */ /* 0x004fea000383ffff */
[----:B------:R-:W-:Y:S05]  /*8910*/  BRA `(.L_x_131) ;  /* 0xffffffa400907947 */ /* 0x000fea000383ffff */
.L_x_42:
[----:B------:R-:W-:-:S07]  /*8920*/  MOV R0, UR5 ;  /* 0x0000000500007c02 */ /* 0x000fce0008000f00 */
.L_x_132:
[----:B-1----:R1:W2:Y:S02]  /*8930*/  SYNCS.PHASECHK.TRANS64.TRYWAIT P0, [R0+URZ], R3 ;  /* 0x00000003000075a7 */ /* 0x0022a400080011ff */
[----:B--2---:R-:W-:Y:S05]  /*8940*/  @!P0 NANOSLEEP.SYNCS 0x989680 ;  /* 0x009896800000895d */ /* 0x004fea0003900000 */
[----:B------:R-:W2:Y:S02]  /*8950*/  @!P0 SYNCS.PHASECHK.TRANS64 P0, [R0+URZ], R3 ;  /* 0x00000003000085a7 */ /* 0x000ea400080010ff */
[----:B--2---:R-:W-:Y:S05]  /*8960*/  @!P0 BRA `(.L_x_132) ;  /* 0xfffffffc00f08947 */ /* 0x004fea000383ffff */
[----:B------:R-:W-:Y:S05]  /*8970*/  BRA `(.L_x_133) ;  /* 0xffffffa400a07947 */ /* 0x000fea000383ffff */
.L_x_43:
[----:B------:R-:W-:-:S07]  /*8980*/  MOV R0, UR5 ;  /* 0x0000000500007c02 */ /* 0x000fce0008000f00 */
.L_x_134:
[----:B-1----:R1:W2:Y:S02]  /*8990*/  SYNCS.PHASECHK.TRANS64.TRYWAIT P0, [R0+URZ], R3 ;  /* 0x00000003000075a7 */ /* 0x0022a400080011ff */
[----:B--2---:R-:W-:Y:S05]  /*89a0*/  @!P0 NANOSLEEP.SYNCS 0x989680 ;  /* 0x009896800000895d */ /* 0x004fea0003900000 */
[----:B------:R-:W2:Y:S02]  /*89b0*/  @!P0 SYNCS.PHASECHK.TRANS64 P0, [R0+URZ], R3 ;  /* 0x00000003000085a7 */ /* 0x000ea400080010ff */
[----:B--2---:R-:W-:Y:S05]  /*89c0*/  @!P0 BRA `(.L_x_134) ;  /* 0xfffffffc00f08947 */ /* 0x004fea000383ffff */
[----:B------:R-:W-:Y:S05]  /*89d0*/  BRA `(.L_x_135) ;  /* 0xffffffa400b07947 */ /* 0x000fea000383ffff */
.L_x_44:
[----:B------:R-:W-:-:S07]  /*89e0*/  MOV R0, UR5 ;  /* 0x0000000500007c02 */ /* 0x000fce0008000f00 */
.L_x_136:
[----:B-1----:R1:W2:Y:S02]  /*89f0*/  SYNCS.PHASECHK.TRANS64.TRYWAIT P0, [R0+URZ], R3 ;  /* 0x00000003000075a7 */ /* 0x0022a400080011ff */
[----:B--2---:R-:W-:Y:S05]  /*8a00*/  @!P0 NANOSLEEP.SYNCS 0x989680 ;  /* 0x009896800000895d */ /* 0x004fea0003900000 */
[----:B------:R-:W2:Y:S02]  /*8a10*/  @!P0 SYNCS.PHASECHK.TRANS64 P0, [R0+URZ], R3 ;  /* 0x00000003000085a7 */ /* 0x000ea400080010ff */
[----:B--2---:R-:W-:Y:S05]  /*8a20*/  @!P0 BRA `(.L_x_136) ;  /* 0xfffffffc00f08947 */ /* 0x004fea000383ffff */
[----:B------:R-:W-:Y:S05]  /*8a30*/  BRA `(.L_x_137) ;  /* 0xffffffa400c07947 */ /* 0x000fea000383ffff */
.L_x_45:
[----:B------:R-:W-:-:S07]  /*8a40*/  MOV R0, UR5 ;  /* 0x0000000500007c02 */ /* 0x000fce0008000f00 */
.L_x_138:
[----:B-1----:R1:W2:Y:S02]  /*8a50*/  SYNCS.PHASECHK.TRANS64.TRYWAIT P0, [R0+URZ], R3 ;  /* 0x00000003000075a7 */ /* 0x0022a400080011ff */
[----:B--2---:R-:W-:Y:S05]  /*8a60*/  @!P0 NANOSLEEP.SYNCS 0x989680 ;  /* 0x009896800000895d */ /* 0x004fea0003900000 */
[----:B------:R-:W2:Y:S02]  /*8a70*/  @!P0 SYNCS.PHASECHK.TRANS64 P0, [R0+URZ], R3 ;  /* 0x00000003000085a7 */ /* 0x000ea400080010ff */
[----:B--2---:R-:W-:Y:S05]  /*8a80*/  @!P0 BRA `(.L_x_138) ;  /* 0xfffffffc00f08947 */ /* 0x004fea000383ffff */
[----:B------:R-:W-:Y:S05]  /*8a90*/  BRA `(.L_x_139) ;  /* 0xffffffa400d07947 */ /* 0x000fea000383ffff */
.L_x_46:
[----:B------:R-:W-:-:S07]  /*8aa0*/  MOV R0, UR5 ;  /* 0x0000000500007c02 */ /* 0x000fce0008000f00 */
.L_x_140:
[----:B-1----:R1:W2:Y:S02]  /*8ab0*/  SYNCS.PHASECHK.TRANS64.TRYWAIT P0, [R0+URZ], R3 ;  /* 0x00000003000075a7 */ /* 0x0022a400080011ff */
[----:B--2---:R-:W-:Y:S05]  /*8ac0*/  @!P0 NANOSLEEP.SYNCS 0x989680 ;  /* 0x009896800000895d */ /* 0x004fea0003900000 */
[----:B------:R-:W2:Y:S02]  /*8ad0*/  @!P0 SYNCS.PHASECHK.TRANS64 P0, [R0+URZ], R3 ;  /* 0x00000003000085a7 */ /* 0x000ea400080010ff */
[----:B--2---:R-:W-:Y:S05]  /*8ae0*/  @!P0 BRA `(.L_x_140) ;  /* 0xfffffffc00f08947 */ /* 0x004fea000383ffff */
[----:B------:R-:W-:Y:S05]  /*8af0*/  BRA `(.L_x_141) ;  /* 0xffffffa400e07947 */ /* 0x000fea000383ffff */
.L_x_47:
[----:B------:R-:W-:-:S07]  /*8b00*/  MOV R0, UR5 ;  /* 0x0000000500007c02 */ /* 0x000fce0008000f00 */
.L_x_142:
[----:B-1----:R1:W2:Y:S02]  /*8b10*/  SYNCS.PHASECHK.TRANS64.TRYWAIT P0, [R0+URZ], R3 ;  /* 0x00000003000075a7 */ /* 0x0022a400080011ff */
[----:B--2---:R-:W-:Y:S05]  /*8b20*/  @!P0 NANOSLEEP.SYNCS 0x989680 ;  /* 0x009896800000895d */ /* 0x004fea0003900000 */
[----:B------:R-:W2:Y:S02]  /*8b30*/  @!P0 SYNCS.PHASECHK.TRANS64 P0, [R0+URZ], R3 ;  /* 0x00000003000085a7 */ /* 0x000ea400080010ff */
[----:B--2---:R-:W-:Y:S05]  /*8b40*/  @!P0 BRA `(.L_x_142) ;  /* 0xfffffffc00f08947 */ /* 0x004fea000383ffff */
[----:B------:R-:W-:Y:S05]  /*8b50*/  BRA `(.L_x_143) ;  /* 0xffffffa400f07947 */ /* 0x000fea000383ffff */
.L_x_48:
[----:B------:R-:W-:-:S07]  /*8b60*/  MOV R0, UR5 ;  /* 0x0000000500007c02 */ /* 0x000fce0008000f00 */
.L_x_144:
[----:B-1----:R1:W2:Y:S02]  /*8b70*/  SYNCS.PHASECHK.TRANS64.TRYWAIT P0, [R0+URZ], R3 ;  /* 0x00000003000075a7 */ /* 0x0022a400080011ff */
[----:B--2---:R-:W-:Y:S05]  /*8b80*/  @!P0 NANOSLEEP.SYNCS 0x989680 ;  /* 0x009896800000895d */ /* 0x004fea0003900000 */
[----:B------:R-:W2:Y:S02]  /*8b90*/  @!P0 SYNCS.PHASECHK.TRANS64 P0, [R0+URZ], R3 ;  /* 0x00000003000085a7 */ /* 0x000ea400080010ff */
[----:B--2---:R-:W-:Y:S05]  /*8ba0*/  @!P0 BRA `(.L_x_144) ;  /* 0xfffffffc00f08947 */ /* 0x004fea000383ffff */
[----:B------:R-:W-:Y:S05]  /*8bb0*/  BRA `(.L_x_145) ;  /* 0xffffffa800007947 */ /* 0x000fea000383ffff */
.L_x_49:
[----:B------:R-:W-:-:S07]  /*8bc0*/  MOV R0, UR5 ;  /* 0x0000000500007c02 */ /* 0x000fce0008000f00 */
.L_x_146:
[----:B-1----:R1:W2:Y:S02]  /*8bd0*/  SYNCS.PHASECHK.TRANS64.TRYWAIT P0, [R0+URZ], R3 ;  /* 0x00000003000075a7 */ /* 0x0022a400080011ff */
[----:B--2---:R-:W-:Y:S05]  /*8be0*/  @!P0 NANOSLEEP.SYNCS 0x989680 ;  /* 0x009896800000895d */ /* 0x004fea0003900000 */
[----:B------:R-:W2:Y:S02]  /*8bf0*/  @!P0 SYNCS.PHASECHK.TRANS64 P0, [R0+URZ], R3 ;  /* 0x00000003000085a7 */ /* 0x000ea400080010ff */
[----:B--2---:R-:W-:Y:S05]  /*8c00*/  @!P0 BRA `(.L_x_146) ;  /* 0xfffffffc00f08947 */ /* 0x004fea000383ffff */
[----:B------:R-:W-:Y:S05]  /*8c10*/  BRA `(.L_x_147) ;  /* 0xffffffa800107947 */ /* 0x000fea000383ffff */
.L_x_52:
[----:B------:R-:W-:-:S07]  /*8c20*/  MOV R4, UR4 ;  /* 0x0000000400047c02 */ /* 0x000fce0008000f00 */
.L_x_148:
[----:B--2---:R2:W3:Y:S02]  /*8c30*/  SYNCS.PHASECHK.TRANS64.TRYWAIT P1, [R4+URZ+0x148], R7 ;  /* 0x00014807040075a7 */ /* 0x0044e400080211ff */
[----:B---3--:R-:W-:Y:S05]  /*8c40*/  @!P1 NANOSLEEP.SYNCS 0x989680 ;  /* 0x009896800000995d */ /* 0x008fea0003900000 */
[----:B------:R-:W3:Y:S02]  /*8c50*/  @!P1 SYNCS.PHASECHK.TRANS64 P1, [R4+URZ+0x148], R7 ;  /* 0x00014807040095a7 */ /* 0x000ee400080210ff */
[----:B---3--:R-:W-:Y:S05]  /*8c60*/  @!P1 BRA `(.L_x_148) ;  /* 0xfffffffc00f09947 */ /* 0x008fea000383ffff */
[----:B------:R-:W-:Y:S05]  /*8c70*/  BRA `(.L_x_149) ;  /* 0xffffffa800807947 */ /* 0x000fea000383ffff */
.L_x_53:
[----:B--2---:R-:W-:-:S07]  /*8c80*/  MOV R4, UR4 ;  /* 0x0000000400047c02 */ /* 0x004fce0008000f00 */
.L_x_150:
[----:B--2---:R2:W3:Y:S02]  /*8c90*/  SYNCS.PHASECHK.TRANS64.TRYWAIT P1, [R4+URZ+0x140], R5 ;  /* 0x00014005040075a7 */ /* 0x0044e400080211ff */
[----:B---3--:R-:W-:Y:S05]  /*8ca0*/  @!P1 NANOSLEEP.SYNCS 0x989680 ;  /* 0x009896800000995d */ /* 0x008fea0003900000 */
[----:B------:R-:W3:Y:S02]  /*8cb0*/  @!P1 SYNCS.PHASECHK.TRANS64 P1, [R4+URZ+0x140], R5 ;  /* 0x00014005040095a7 */ /* 0x000ee400080210ff */
[----:B---3--:R-:W-:Y:S05]  /*8cc0*/  @!P1 BRA `(.L_x_150) ;  /* 0xfffffffc00f09947 */ /* 0x008fea000383ffff */
[----:B------:R-:W-:Y:S05]  /*8cd0*/  BRA `(.L_x_151) ;  /* 0xffffffa800887947 */ /* 0x000fea000383ffff */
.L_x_61:
[----:B------:R-:W-:-:S07]  /*8ce0*/  MOV R0, UR18 ;  /* 0x0000001200007c02 */ /* 0x000fce0008000f00 */
.L_x_152:
[----:B-1----:R1:W2:Y:S02]  /*8cf0*/  SYNCS.PHASECHK.TRANS64.TRYWAIT P0, [R0+URZ+0x140], R5 ;  /* 0x00014005000075a7 */ /* 0x0022a400080011ff */
[----:B--2---:R-:W-:Y:S05]  /*8d00*/  @!P0 NANOSLEEP.SYNCS 0x989680 ;  /* 0x009896800000895d */ /* 0x004fea0003900000 */
[----:B------:R-:W2:Y:S02]  /*8d10*/  @!P0 SYNCS.PHASECHK.TRANS64 P0, [R0+URZ+0x140], R5 ;  /* 0x00014005000085a7 */ /* 0x000ea400080010ff */
[----:B--2---:R-:W-:Y:S05]  /*8d20*/  @!P0 BRA `(.L_x_152) ;  /* 0xfffffffc00f08947 */ /* 0x004fea000383ffff */
[----:B------:R-:W-:Y:S05]  /*8d30*/  BRA `(.L_x_153) ;  /* 0xffffffb000047947 */ /* 0x000fea000383ffff */
.L_x_62:
[----:B------:R-:W-:-:S07]  /*8d40*/  MOV R5, UR22 ;  /* 0x0000001600057c02 */ /* 0x000fce0008000f00 */
.L_x_154:
[----:B-1----:R1:W2:Y:S02]  /*8d50*/  SYNCS.PHASECHK.TRANS64.TRYWAIT P0, [R5+URZ+0x160], R0 ;  /* 0x00016000050075a7 */ /* 0x0022a400080011ff */
[----:B--2---:R-:W-:Y:S05]  /*8d60*/  @!P0 NANOSLEEP.SYNCS 0x989680 ;  /* 0x009896800000895d */ /* 0x004fea0003900000 */
[----:B------:R-:W2:Y:S02]  /*8d70*/  @!P0 SYNCS.PHASECHK.TRANS64 P0, [R5+URZ+0x160], R0 ;  /* 0x00016000050085a7 */ /* 0x000ea400080010ff */
[----:B--2---:R-:W-:Y:S05]  /*8d80*/  @!P0 BRA `(.L_x_154) ;  /* 0xfffffffc00f08947 */ /* 0x004fea000383ffff */
[----:B------:R-:W-:Y:S05]  /*8d90*/  BRA `(.L_x_155) ;  /* 0xffffffb000207947 */ /* 0x000fea000383ffff */
.L_x_65:
[----:B-1----:R-:W-:Y:S07]  /*8da0*/  MOV R0, UR16 ;  /* 0x0000001000007c02 */ /* 0x002fee0008000f00 */
.L_x_156:
[----:B-1----:R1:W2:Y:S02]  /*8db0*/  SYNCS.PHASECHK.TRANS64.TRYWAIT P0, [R0+URZ], R5 ;  /* 0x00000005000075a7 */ /* 0x0022a400080011ff */
[----:B--2---:R-:W-:Y:S05]  /*8dc0*/  @!P0 NANOSLEEP.SYNCS 0x989680 ;  /* 0x009896800000895d */ /* 0x004fea0003900000 */
[----:B------:R-:W2:Y:S02]  /*8dd0*/  @!P0 SYNCS.PHASECHK.TRANS64 P0, [R0+URZ], R5 ;  /* 0x00000005000085a7 */ /* 0x000ea400080010ff */
[----:B--2---:R-:W-:Y:S05]  /*8de0*/  @!P0 BRA `(.L_x_156) ;  /* 0xfffffffc00f08947 */ /* 0x004fea000383ffff */
[----:B------:R-:W-:Y:S05]  /*8df0*/  BRA `(.L_x_64) ;  /* 0xffffffb000447947 */ /* 0x000fea000383ffff */
.L_x_68:
[----:B------:R-:W-:-:S07]  /*8e00*/  MOV R0, UR4 ;  /* 0x0000000400007c02 */ /* 0x000fce0008000f00 */
.L_x_157:
[----:B-1----:R1:W3:Y:S02]  /*8e10*/  SYNCS.PHASECHK.TRANS64.TRYWAIT P0, [R0+URZ], R3 ;  /* 0x00000003000075a7 */ /* 0x0022e400080011ff */
[----:B---3--:R-:W-:Y:S05]  /*8e20*/  @!P0 NANOSLEEP.SYNCS 0x989680 ;  /* 0x009896800000895d */ /* 0x008fea0003900000 */
[----:B------:R-:W3:Y:S02]  /*8e30*/  @!P0 SYNCS.PHASECHK.TRANS64 P0, [R0+URZ], R3 ;  /* 0x00000003000085a7 */ /* 0x000ee400080010ff */
[----:B---3--:R-:W-:Y:S05]  /*8e40*/  @!P0 BRA `(.L_x_157) ;  /* 0xfffffffc00f08947 */ /* 0x008fea000383ffff */
[----:B------:R-:W-:Y:S05]  /*8e50*/  BRA `(.L_x_158) ;  /* 0xffffffb400107947 */ /* 0x000fea000383ffff */
.L_x_69:
[----:B------:R-:W-:-:S07]  /*8e60*/  MOV R0, UR4 ;  /* 0x0000000400007c02 */ /* 0x000fce0008000f00 */
.L_x_159:
[----:B-1----:R1:W2:Y:S02]  /*8e70*/  SYNCS.PHASECHK.TRANS64.TRYWAIT P0, [R0+URZ], R3 ;  /* 0x00000003000075a7 */ /* 0x0022a400080011ff */
[----:B--2---:R-:W-:Y:S05]  /*8e80*/  @!P0 NANOSLEEP.SYNCS 0x989680 ;  /* 0x009896800000895d */ /* 0x004fea0003900000 */
[----:B------:R-:W2:Y:S02]  /*8e90*/  @!P0 SYNCS.PHASECHK.TRANS64 P0, [R0+URZ], R3 ;  /* 0x00000003000085a7 */ /* 0x000ea400080010ff */
[----:B--2---:R-:W-:Y:S05]  /*8ea0*/  @!P0 BRA `(.L_x_159) ;  /* 0xfffffffc00f08947 */ /* 0x004fea000383ffff */
[----:B------:R-:W-:Y:S05]  /*8eb0*/  BRA `(.L_x_160) ;  /* 0xffffffb4001c7947 */ /* 0x000fea000383ffff */
.L_x_74:
[----:B------:R-:W-:Y:S07]  /*8ec0*/  MOV R0, UR22 ;  /* 0x0000001600007c02 */ /* 0x000fee0008000f00 */
.L_x_161:
[----:B-1----:R1:W3:Y:S02]  /*8ed0*/  SYNCS.PHASECHK.TRANS64.TRYWAIT P0, [R0+URZ+0x140], R5 ;  /* 0x00014005000075a7 */ /* 0x0022e400080011ff */
[----:B---3--:R-:W-:Y:S05]  /*8ee0*/  @!P0 NANOSLEEP.SYNCS 0x989680 ;  /* 0x009896800000895d */ /* 0x008fea0003900000 */
[----:B------:R-:W3:Y:S02]  /*8ef0*/  @!P0 SYNCS.PHASECHK.TRANS64 P0, [R0+URZ+0x140], R5 ;  /* 0x00014005000085a7 */ /* 0x000ee400080010ff */
[----:B---3--:R-:W-:Y:S05]  /*8f00*/  @!P0 BRA `(.L_x_161) ;  /* 0xfffffffc00f08947 */ /* 0x008fea000383ffff */
[----:B------:R-:W-:Y:S05]  /*8f10*/  BRA `(.L_x_162) ;  /* 0xffffffb800687947 */ /* 0x000fea000383ffff */
.L_x_77:
[----:B------:R-:W-:Y:S07]  /*8f20*/  MOV R0, UR22 ;  /* 0x0000001600007c02 */ /* 0x000fee0008000f00 */
.L_x_163:
[----:B-1----:R1:W3:Y:S02]  /*8f30*/  SYNCS.PHASECHK.TRANS64.TRYWAIT P2, [R0+URZ+0x138], R11 ;  /* 0x0001380b000075a7 */ /* 0x0022e400080411ff */
[----:B---3--:R-:W-:Y:S05]  /*8f40*/  @!P2 NANOSLEEP.SYNCS 0x989680 ;  /* 0x009896800000a95d */ /* 0x008fea0003900000 */
[----:B------:R-:W3:Y:S02]  /*8f50*/  @!P2 SYNCS.PHASECHK.TRANS64 P2, [R0+URZ+0x138], R11 ;  /* 0x0001380b0000a5a7 */ /* 0x000ee400080410ff */
[----:B---3--:R-:W-:Y:S05]  /*8f60*/  @!P2 BRA `(.L_x_163) ;  /* 0xfffffffc00f0a947 */ /* 0x008fea000383ffff */
[----:B------:R-:W-:Y:S05]  /*8f70*/  BRA `(.L_x_76) ;  /* 0xffffffbc00cc7947 */ /* 0x000fea000383ffff */
.L_x_80:
[----:B------:R-:W-:Y:S07]  /*8f80*/  MOV R2, UR22 ;  /* 0x0000001600027c02 */ /* 0x000fee0008000f00 */
.L_x_164:
[----:B-1----:R1:W3:Y:S02]  /*8f90*/  SYNCS.PHASECHK.TRANS64.TRYWAIT P1, [R2+URZ+0x120], R9 ;  /* 0x00012009020075a7 */ /* 0x0022e400080211ff */
[----:B---3--:R-:W-:Y:S05]  /*8fa0*/  @!P1 NANOSLEEP.SYNCS 0x989680 ;  /* 0x009896800000995d */ /* 0x008fea0003900000 */
[----:B------:R-:W3:Y:S02]  /*8fb0*/  @!P1 SYNCS.PHASECHK.TRANS64 P1, [R2+URZ+0x120], R9 ;  /* 0x00012009020095a7 */ /* 0x000ee400080210ff */
[----:B---3--:R-:W-:Y:S05]  /*8fc0*/  @!P1 BRA `(.L_x_164) ;  /* 0xfffffffc00f09947 */ /* 0x008fea000383ffff */
[----:B------:R-:W-:Y:S05]  /*8fd0*/  BRA `(.L_x_165) ;  /* 0xffffffc000807947 */ /* 0x000fea000383ffff */
.L_x_81:
[----:B------:R-:W-:Y:S07]  /*8fe0*/  MOV R0, UR22 ;  /* 0x0000001600007c02 */ /* 0x000fee0008000f00 */
.L_x_166:
[----:B-1----:R1:W3:Y:S02]  /*8ff0*/  SYNCS.PHASECHK.TRANS64.TRYWAIT P0, [R0+URZ+0x128], R9 ;  /* 0x00012809000075a7 */ /* 0x0022e400080011ff */
[----:B---3--:R-:W-:Y:S05]  /*9000*/  @!P0 NANOSLEEP.SYNCS 0x989680 ;  /* 0x009896800000895d */ /* 0x008fea0003900000 */
[----:B------:R-:W3:Y:S02]  /*9010*/  @!P0 SYNCS.PHASECHK.TRANS64 P0, [R0+URZ+0x128], R9 ;  /* 0x00012809000085a7 */ /* 0x000ee400080010ff */
[----:B---3--:R-:W-:Y:S05]  /*9020*/  @!P0 BRA `(.L_x_166) ;  /* 0xfffffffc00f08947 */ /* 0x008fea000383ffff */
[----:B------:R-:W-:Y:S05]  /*9030*/  BRA `(.L_x_167) ;  /* 0xffffffc000c87947 */ /* 0x000fea000383ffff */
.L_x_83:
[----:B------:R-:W-:-:S07]  /*9040*/  MOV R0, UR22 ;  /* 0x0000001600007c02 */ /* 0x000fce0008000f00 */
.L_x_168:
[----:B-1----:R1:W3:Y:S02]  /*9050*/  SYNCS.PHASECHK.TRANS64.TRYWAIT P0, [R0+URZ+0x120], R3 ;  /* 0x00012003000075a7 */ /* 0x0022e400080011ff */
[----:B---3--:R-:W-:Y:S05]  /*9060*/  @!P0 NANOSLEEP.SYNCS 0x989680 ;  /* 0x009896800000895d */ /* 0x008fea0003900000 */
[----:B------:R-:W3:Y:S02]  /*9070*/  @!P0 SYNCS.PHASECHK.TRANS64 P0, [R0+URZ+0x120], R3 ;  /* 0x00012003000085a7 */ /* 0x000ee400080010ff */
[----:B---3--:R-:W-:Y:S05]  /*9080*/  @!P0 BRA `(.L_x_168) ;  /* 0xfffffffc00f08947 */ /* 0x008fea000383ffff */
[----:B------:R-:W-:Y:S05]  /*9090*/  BRA `(.L_x_169) ;  /* 0xffffffc4002c7947 */ /* 0x000fea000383ffff */
.L_x_85:
[----:B------:R-:W-:Y:S07]  /*90a0*/  MOV R0, UR49 ;  /* 0x0000003100007c02 */ /* 0x000fee0008000f00 */
.L_x_170:
[----:B-1----:R1:W2:Y:S02]  /*90b0*/  SYNCS.PHASECHK.TRANS64.TRYWAIT P0, [R0+URZ+0x140], R3 ;  /* 0x00014003000075a7 */ /* 0x0022a400080011ff */
[----:B--2---:R-:W-:Y:S05]  /*90c0*/  @!P0 NANOSLEEP.SYNCS 0x989680 ;  /* 0x009896800000895d */ /* 0x004fea0003900000 */
[----:B------:R-:W2:Y:S02]  /*90d0*/  @!P0 SYNCS.PHASECHK.TRANS64 P0, [R0+URZ+0x140], R3 ;  /* 0x00014003000085a7 */ /* 0x000ea400080010ff */
[----:B--2---:R-:W-:Y:S05]  /*90e0*/  @!P0 BRA `(.L_x_170) ;  /* 0xfffffffc00f08947 */ /* 0x004fea000383ffff */
[----:B------:R-:W-:Y:S05]  /*90f0*/  BRA `(.L_x_171) ;  /* 0xffffffc8001c7947 */ /* 0x000fea000383ffff */
.L_x_96:
[----:B--2---:R2:W3:Y:S02]  /*9100*/  SYNCS.PHASECHK.TRANS64.TRYWAIT P1, [R0+URZ+0x110], R3 ;  /* 0x00011003000075a7 */ /* 0x0044e400080211ff */
[----:B---3--:R-:W-:Y:S05]  /*9110*/  @!P1 NANOSLEEP.SYNCS 0x989680 ;  /* 0x009896800000995d */ /* 0x008fea0003900000 */
[----:B------:R-:W3:Y:S02]  /*9120*/  @!P1 SYNCS.PHASECHK.TRANS64 P1, [R0+URZ+0x110], R3 ;  /* 0x00011003000095a7 */ /* 0x000ee400080210ff */
[----:B---3--:R-:W-:Y:S05]  /*9130*/  @!P1 BRA `(.L_x_96) ;  /* 0xfffffffc00f09947 */ /* 0x008fea000383ffff */
[----:B------:R-:W-:Y:S05]  /*9140*/  BRA `(.L_x_95) ;  /* 0xffffffd800047947 */ /* 0x000fea000383ffff */
.L_x_98:
[----:B----4-:R4:W1:Y:S02]  /*9150*/  SYNCS.PHASECHK.TRANS64.TRYWAIT P0, [R117+URZ+0x150], R4 ;  /* 0x00015004750075a7 */ /* 0x01086400080011ff */
[----:B-1----:R-:W-:Y:S05]  /*9160*/  @!P0 NANOSLEEP.SYNCS 0x989680 ;  /* 0x009896800000895d */ /* 0x002fea0003900000 */
[----:B------:R-:W1:Y:S02]  /*9170*/  @!P0 SYNCS.PHASECHK.TRANS64 P0, [R117+URZ+0x150], R4 ;  /* 0x00015004750085a7 */ /* 0x000e6400080010ff */
[----:B-1----:R-:W-:Y:S05]  /*9180*/  @!P0 BRA `(.L_x_98) ;  /* 0xfffffffc00f08947 */ /* 0x002fea000383ffff */
[----:B------:R-:W-:Y:S05]  /*9190*/  BRA `(.L_x_97) ;  /* 0xffffffd800547947 */ /* 0x000fea000383ffff */
.L_x_107:
[----:B---3--:R3:W4:Y:S02]  /*91a0*/  SYNCS.PHASECHK.TRANS64.TRYWAIT P0, [R125+URZ+0x110], R4 ;  /* 0x000110047d0075a7 */ /* 0x00872400080011ff */
[----:B----4-:R-:W-:Y:S05]  /*91b0*/  @!P0 NANOSLEEP.SYNCS 0x989680 ;  /* 0x009896800000895d */ /* 0x010fea0003900000 */
[----:B------:R-:W4:Y:S02]  /*91c0*/  @!P0 SYNCS.PHASECHK.TRANS64 P0, [R125+URZ+0x110], R4 ;  /* 0x000110047d0085a7 */ /* 0x000f2400080010ff */
[----:B----4-:R-:W-:Y:S05]  /*91d0*/  @!P0 BRA `(.L_x_107) ;  /* 0xfffffffc00f08947 */ /* 0x010fea000383ffff */
[----:B------:R-:W-:Y:S05]  /*91e0*/  BRA `(.L_x_106) ;  /* 0xffffffe4005c7947 */ /* 0x000fea000383ffff */
        .weak           $__internal_0_$__cuda_sm10x_tcgen05_guardrail_trap_col_being_dealloced_not_returned_by_alloc
        .type           $__internal_0_$__cuda_sm10x_tcgen05_guardrail_trap_col_being_dealloced_not_returned_by_alloc,@function
        .size           $__internal_0_$__cuda_sm10x_tcgen05_guardrail_trap_col_being_dealloced_not_returned_by_alloc,($__internal_1_$__cuda_sm10x_tcgen05_guardrail_trap_phase_invalid_during_alloc - $__internal_0_$__cuda_sm10x_tcgen05_guardrail_trap_col_being_dealloced_not_returned_by_alloc)
$__internal_0_$__cuda_sm10x_tcgen05_guardrail_trap_col_being_dealloced_not_returned_by_alloc:
[----:B------:R-:W-:Y:S05]  /*91f0*/  BPT.TRAP 0x1 ;  /* 0x000000040000795c */ /* 0x000fea0000300000 */
[----:B------:R-:W-:-:S04]  /*9200*/  HFMA2 R3, -RZ, RZ, 0, 0 ;  /* 0x00000000ff037431 */ /* 0x000fc800000001ff */
[----:B------:R-:W-:Y:S05]  /*9210*/  RET.REL.NODEC R2 `(_ZN7cutlass13device_kernelINS_4conv6kernel13ConvUniversalINS1_16ConvProblemShapeILNS1_8OperatorE0ELi3EEENS1_10collective14CollectiveConvINS1_47MainloopSm100TmaUmmaWarpSpecializedImplicitGemmILS5_0ELi17ELi3ELi1ELi2EN4cute5tupleIJNSA_1CILi1EEESD_SD_EEEEENSB_IJNSC_ILi64EEENSC_ILi128EEENSB_IJSG_EEEEEENS_12float_e4m3_tESK_NSA_8TiledMMAINSA_8MMA_AtomIJNSA_10MMA_TraitsINSA_19SM100_MMA_F8F6F4_SSEJSK_SK_fSG_SH_NSA_17integral_constantINSA_4UMMA5MajorELSR_0EEESS_NSP_INSQ_7ScaleInELST_0EEESU_EEEEEENSA_6LayoutISE_NSB_IJNSC_ILi0EEESY_SY_EEEEENSB_IJNSA_10UnderscoreES11_S11_EEEEENS7_6detail27Sm100ImplicitGemmTileTraitsINSA_20SM90_TMA_LOAD_IM2COLENSA_14ComposedLayoutINSA_7SwizzleILi2ELi4ELi3EEENSA_18smem_ptr_flag_bitsILi8EEENSX_INSB_IJNSC_ILi8EEESG_EEENSB_IJSG_SD_EEEEEEEvEENS15_INSA_13SM90_TMA_LOADES1G_vEEEENS_8epilogue10collective18CollectiveEpilogueINS1L_23Sm100TmaWarpSpecializedILi2ELi2ELi32ELb0ELb0EEEJSJ_NSB_IJNSX_ISG_SD_EES1Q_EEESK_NSB_IJNSB_IJllllEEESD_SY_EEESK_S1T_NS1L_6fusion15FusionCallbacksIS1P_NS1U_17LinearCombinationISK_fSK_fLNS_15FloatRoundStyleE2EEESJ_S1R_JEEENSA_5SM1004TMEM4LOAD26SM100_TMEM_LOAD_16dp32b32xES16_S1G_NSA_39AutoVectorizingCopyWithAssumedAlignmentILi128EEENSA_21SM90_TMA_STORE_IM2COLES1G_S25_S25_EEEvvEEEEvNT_6ParamsE) ;  /* 0xffffff6c02787950 */ /* 0x000fea0003c3ffff */
        .weak           $__internal_1_$__cuda_sm10x_tcgen05_guardrail_trap_phase_invalid_during_alloc
        .type           $__internal_1_$__cuda_sm10x_tcgen05_guardrail_trap_phase_invalid_during_alloc,@function
        .size           $__internal_1_$__cuda_sm10x_tcgen05_guardrail_trap_phase_invalid_during_alloc,($__internal_2_$__cuda_sm10x_tcgen05_guardrail_trap_unallocated_columns_being_dealloced - $__internal_1_$__cuda_sm10x_tcgen05_guardrail_trap_phase_invalid_during_alloc)
$__internal_1_$__cuda_sm10x_tcgen05_guardrail_trap_phase_invalid_during_alloc:
[----:B------:R-:W-:Y:S05]  /*9220*/  BPT.TRAP 0x1 ;  /* 0x000000040000795c */ /* 0x000fea0000300000 */
[----:B------:R-:W-:-:S04]  /*9230*/  MOV R3, 0x0 ;  /* 0x0000000000037802 */ /* 0x000fc80000000f00 */
[----:B------:R-:W-:Y:S05]  /*9240*/  RET.REL.NODEC R2 `(_ZN7cutlass13device_kernelINS_4conv6kernel13ConvUniversalINS1_16ConvProblemShapeILNS1_8OperatorE0ELi3EEENS1_10collective14CollectiveConvINS1_47MainloopSm100TmaUmmaWarpSpecializedImplicitGemmILS5_0ELi17ELi3ELi1ELi2EN4cute5tupleIJNSA_1CILi1EEESD_SD_EEEEENSB_IJNSC_ILi64EEENSC_ILi128EEENSB_IJSG_EEEEEENS_12float_e4m3_tESK_NSA_8TiledMMAINSA_8MMA_AtomIJNSA_10MMA_TraitsINSA_19SM100_MMA_F8F6F4_SSEJSK_SK_fSG_SH_NSA_17integral_constantINSA_4UMMA5MajorELSR_0EEESS_NSP_INSQ_7ScaleInELST_0EEESU_EEEEEENSA_6LayoutISE_NSB_IJNSC_ILi0EEESY_SY_EEEEENSB_IJNSA_10UnderscoreES11_S11_EEEEENS7_6detail27Sm100ImplicitGemmTileTraitsINSA_20SM90_TMA_LOAD_IM2COLENSA_14ComposedLayoutINSA_7SwizzleILi2ELi4ELi3EEENSA_18smem_ptr_flag_bitsILi8EEENSX_INSB_IJNSC_ILi8EEESG_EEENSB_IJSG_SD_EEEEEEEvEENS15_INSA_13SM90_TMA_LOADES1G_vEEEENS_8epilogue10collective18CollectiveEpilogueINS1L_23Sm100TmaWarpSpecializedILi2ELi2ELi32ELb0ELb0EEEJSJ_NSB_IJNSX_ISG_SD_EES1Q_EEESK_NSB_IJNSB_IJllllEEESD_SY_EEESK_S1T_NS1L_6fusion15FusionCallbacksIS1P_NS1U_17LinearCombinationISK_fSK_fLNS_15FloatRoundStyleE2EEESJ_S1R_JEEENSA_5SM1004TMEM4LOAD26SM100_TMEM_LOAD_16dp32b32xES16_S1G_NSA_39AutoVectorizingCopyWithAssumedAlignmentILi128EEENSA_21SM90_TMA_STORE_IM2COLES1G_S25_S25_EEEvvEEEEvNT_6ParamsE) ;  /* 0xffffff6c026c7950 */ /* 0x000fea0003c3ffff */
        .weak           $__internal_2_$__cuda_sm10x_tcgen05_guardrail_trap_unallocated_columns_being_dealloced
        .type           $__internal_2_$__cuda_sm10x_tcgen05_guardrail_trap_unallocated_columns_being_dealloced,@function
        .size           $__internal_2_$__cuda_sm10x_tcgen05_guardrail_trap_unallocated_columns_being_dealloced,(.L_x_173 - $__internal_2_$__cuda_sm10x_tcgen05_guardrail_trap_unallocated_columns_being_dealloced)
$__internal_2_$__cuda_sm10x_tcgen05_guardrail_trap_unallocated_columns_being_dealloced:
[----:B------:R-:W-:Y:S05]  /*9250*/  BPT.TRAP 0x1 ;  /* 0x000000040000795c */ /* 0x000fea0000300000 */
[----:B------:R-:W-:-:S04]  /*9260*/  HFMA2 R3, -RZ, RZ, 0, 0 ;  /* 0x00000000ff037431 */ /* 0x000fc800000001ff */
[----:B------:R-:W-:Y:S05]  /*9270*/  RET.REL.NODEC R2 `(_ZN7cutlass13device_kernelINS_4conv6kernel13ConvUniversalINS1_16ConvProblemShapeILNS1_8OperatorE0ELi3EEENS1_10collective14CollectiveConvINS1_47MainloopSm100TmaUmmaWarpSpecializedImplicitGemmILS5_0ELi17ELi3ELi1ELi2EN4cute5tupleIJNSA_1CILi1EEESD_SD_EEEEENSB_IJNSC_ILi64EEENSC_ILi128EEENSB_IJSG_EEEEEENS_12float_e4m3_tESK_NSA_8TiledMMAINSA_8MMA_AtomIJNSA_10MMA_TraitsINSA_19SM100_MMA_F8F6F4_SSEJSK_SK_fSG_SH_NSA_17integral_constantINSA_4UMMA5MajorELSR_0EEESS_NSP_INSQ_7ScaleInELST_0EEESU_EEEEEENSA_6LayoutISE_NSB_IJNSC_ILi0EEESY_SY_EEEEENSB_IJNSA_10UnderscoreES11_S11_EEEEENS7_6detail27Sm100ImplicitGemmTileTraitsINSA_20SM90_TMA_LOAD_IM2COLENSA_14ComposedLayoutINSA_7SwizzleILi2ELi4ELi3EEENSA_18smem_ptr_flag_bitsILi8EEENSX_INSB_IJNSC_ILi8EEESG_EEENSB_IJSG_SD_EEEEEEEvEENS15_INSA_13SM90_TMA_LOADES1G_vEEEENS_8epilogue10collective18CollectiveEpilogueINS1L_23Sm100TmaWarpSpecializedILi2ELi2ELi32ELb0ELb0EEEJSJ_NSB_IJNSX_ISG_SD_EES1Q_EEESK_NSB_IJNSB_IJllllEEESD_SY_EEESK_S1T_NS1L_6fusion15FusionCallbacksIS1P_NS1U_17LinearCombinationISK_fSK_fLNS_15FloatRoundStyleE2EEESJ_S1R_JEEENSA_5SM1004TMEM4LOAD26SM100_TMEM_LOAD_16dp32b32xES16_S1G_NSA_39AutoVectorizingCopyWithAssumedAlignmentILi128EEENSA_21SM90_TMA_STORE_IM2COLES1G_S25_S25_EEEvvEEEEvNT_6ParamsE) ;  /* 0xffffff6c02607950 */ /* 0x000fea0003c3ffff */
.L_x_172:
[----:B------:R-:W-:-:S00]  /*9280*/  BRA `(.L_x_172) ;  /* 0xfffffffc00fc7947 */ /* 0x000fc0000383ffff */
[----:B------:R-:W-:-:S00]  /*9290*/  NOP ;  /* 0x0000000000007918 */ /* 0x000fc00000000000 */
        /* <DEDUP_REMOVED lines=14> */
.L_x_173:


//--------------------- .nv.global.init           --------------------------
	.section	.nv.global.init,"aw",@progbits
.nv.global.init:
	.type		$str$29,@object
	.size		$str$29,($str$30 - $str$29)
$str$29:
        /*0000*/ 	.byte	0x28, 0x61, 0x64, 0x64, 0x72, 0x65, 0x73, 0x73, 0x20, 0x26, 0x20, 0x6d, 0x61, 0x73, 0x6b, 0x29
        /*0010*/ 	.byte	0x20, 0x3d, 0x3d, 0x20, 0x30, 0x00
	.type		$str$30,@object
	.size		$str$30,($str$28 - $str$30)
$str$30:
        /*0016*/ 	.byte	0x2f, 0x74, 0x6d, 0x70, 0x2f, 0x63, 0x75, 0x74, 0x6c, 0x61, 0x73, 0x73, 0x5f, 0x73, 0x77, 0x65
        /*0026*/ 	.byte	0x65, 0x70, 0x5f, 0x73, 0x72, 0x63, 0x2f, 0x69, 0x6e, 0x63, 0x6c, 0x75, 0x64, 0x65, 0x2f, 0x63
        /*0036*/ 	.byte	0x75, 0x74, 0x65, 0x2f, 0x70, 0x6f, 0x69, 0x6e, 0x74, 0x65, 0x72, 0x5f, 0x66, 0x6c, 0x61, 0x67
        /*0046*/ 	.byte	0x67, 0x65, 0x64, 0x2e, 0x68, 0x70, 0x70, 0x00
	.type		$str$28,@object
	.size		$str$28,($str$27 - $str$28)
$str$28:
        /*004e*/ 	.byte	0x2f, 0x74, 0x6d, 0x70, 0x2f, 0x63, 0x75, 0x74, 0x6c, 0x61, 0x73, 0x73, 0x5f, 0x73, 0x77, 0x65
        /*005e*/ 	.byte	0x65, 0x70, 0x5f, 0x73, 0x72, 0x63, 0x2f, 0x69, 0x6e, 0x63, 0x6c, 0x75, 0x64, 0x65, 0x2f, 0x63
        /*006e*/ 	.byte	0x75, 0x74, 0x65, 0x2f, 0x61, 0x74, 0x6f, 0x6d, 0x2f, 0x63, 0x6f, 0x70, 0x79, 0x5f, 0x74, 0x72
        /*007e*/ 	.byte	0x61, 0x69, 0x74, 0x73, 0x5f, 0x73, 0x6d, 0x31, 0x30, 0x30, 0x2e, 0x68, 0x70, 0x70, 0x00
	.type		$str$27,@object
	.size		$str$27,(__unnamed_1 - $str$27)
$str$27:
        /*008d*/ 	.byte	0x28, 0x28, 0x75, 0x69, 0x6e, 0x74, 0x33, 0x32, 0x5f, 0x74, 0x28, 0x74, 0x68, 0x72, 0x65, 0x61
        /*009d*/ 	.byte	0x64, 0x49, 0x64, 0x78, 0x2e, 0x78, 0x29, 0x20, 0x2f, 0x20, 0x33, 0x32, 0x29, 0x20, 0x25, 0x20
        /*00ad*/ 	.byte	0x34, 0x29, 0x20, 0x3d, 0x3d, 0x20, 0x28, 0x28, 0x28, 0x74, 0x6d, 0x65, 0x6d, 0x5f, 0x61, 0x64
        /*00bd*/ 	.byte	0x64, 0x72, 0x20, 0x3e, 0x3e, 0x20, 0x31, 0x36, 0x29, 0x20, 0x2f, 0x20, 0x33, 0x32, 0x29, 0x20
        /*00cd*/ 	.byte	0x25, 0x20, 0x34, 0x29, 0x00
	.type		__unnamed_1,@object
	.size		__unnamed_1,(__unnamed_2 - __unnamed_1)
__unnamed_1:
        /*00d2*/ 	.byte	0x61, 0x75, 0x74, 0x6f, 0x20, 0x63, 0x75, 0x74, 0x65, 0x3a, 0x3a, 0x61, 0x73, 0x5f, 0x70, 0x6f
        /* <DEDUP_REMOVED lines=24> */
        /*0262*/ 	.byte	0x3c, 0x34, 0x30, 0x39, 0x36, 0x3e, 0x3e, 0x3e, 0x3e, 0x5d, 0x00
	.type		__unnamed_2,@object
	.size		__unnamed_2,(.L_2 - __unnamed_2)
__unnamed_2:
        /* <DEDUP_REMOVED lines=40> */
        /*04ed*/ 	.byte	0x74, 0x65, 0x3a, 0x3a, 0x43, 0x3c, 0x30, 0x3e, 0x3e, 0x3e, 0x3e, 0x5d, 0x00
.L_2:


//--------------------- .nv.shared._ZN7cutlass13device_kernelINS_4conv6kernel13ConvUniversalINS1_16ConvProblemShapeILNS1_8OperatorE0ELi3EEENS1_10collective14CollectiveConvINS1_47MainloopSm100TmaUmmaWarpSpecializedImplicitGemmILS5_0ELi17ELi3ELi1ELi2EN4cute5tupleIJNSA_1CILi1EEESD_SD_EEEEENSB_IJNSC_ILi64EEENSC_ILi128EEENSB_IJSG_EEEEEENS_12float_e4m3_tESK_NSA_8TiledMMAINSA_8MMA_AtomIJNSA_10MMA_TraitsINSA_19SM100_MMA_F8F6F4_SSEJSK_SK_fSG_SH_NSA_17integral_constantINSA_4UMMA5MajorELSR_0EEESS_NSP_INSQ_7ScaleInELST_0EEESU_EEEEEENSA_6LayoutISE_NSB_IJNSC_ILi0EEESY_SY_EEEEENSB_IJNSA_10UnderscoreES11_S11_EEEEENS7_6detail27Sm100ImplicitGemmTileTraitsINSA_20SM90_TMA_LOAD_IM2COLENSA_14ComposedLayoutINSA_7SwizzleILi2ELi4ELi3EEENSA_18smem_ptr_flag_bitsILi8EEENSX_INSB_IJNSC_ILi8EEESG_EEENSB_IJSG_SD_EEEEEEEvEENS15_INSA_13SM90_TMA_LOADES1G_vEEEENS_8epilogue10collective18CollectiveEpilogueINS1L_23Sm100TmaWarpSpecializedILi2ELi2ELi32ELb0ELb0EEEJSJ_NSB_IJNSX_ISG_SD_EES1Q_EEESK_NSB_IJNSB_IJllllEEESD_SY_EEESK_S1T_NS1L_6fusion15FusionCallbacksIS1P_NS1U_17LinearCombinationISK_fSK_fLNS_15FloatRoundStyleE2EEESJ_S1R_JEEENSA_5SM1004TMEM4LOAD26SM100_TMEM_LOAD_16dp32b32xES16_S1G_NSA_39AutoVectorizingCopyWithAssumedAlignmentILi128EEENSA_21SM90_TMA_STORE_IM2COLES1G_S25_S25_EEEvvEEEEvNT_6ParamsE --------------------------
	.section	.nv.shared._ZN7cutlass13device_kernelINS_4conv6kernel13ConvUniversalINS1_16ConvProblemShapeILNS1_8OperatorE0ELi3EEENS1_10collective14CollectiveConvINS1_47MainloopSm100TmaUmmaWarpSpecializedImplicitGemmILS5_0ELi17ELi3ELi1ELi2EN4cute5tupleIJNSA_1CILi1EEESD_SD_EEEEENSB_IJNSC_ILi64EEENSC_ILi128EEENSB_IJSG_EEEEEENS_12float_e4m3_tESK_NSA_8TiledMMAINSA_8MMA_AtomIJNSA_10MMA_TraitsINSA_19SM100_MMA_F8F6F4_SSEJSK_SK_fSG_SH_NSA_17integral_constantINSA_4UMMA5MajorELSR_0EEESS_NSP_INSQ_7ScaleInELST_0EEESU_EEEEEENSA_6LayoutISE_NSB_IJNSC_ILi0EEESY_SY_EEEEENSB_IJNSA_10UnderscoreES11_S11_EEEEENS7_6detail27Sm100ImplicitGemmTileTraitsINSA_20SM90_TMA_LOAD_IM2COLENSA_14ComposedLayoutINSA_7SwizzleILi2ELi4ELi3EEENSA_18smem_ptr_flag_bitsILi8EEENSX_INSB_IJNSC_ILi8EEESG_EEENSB_IJSG_SD_EEEEEEEvEENS15_INSA_13SM90_TMA_LOADES1G_vEEEENS_8epilogue10collective18CollectiveEpilogueINS1L_23Sm100TmaWarpSpecializedILi2ELi2ELi32ELb0ELb0EEEJSJ_NSB_IJNSX_ISG_SD_EES1Q_EEESK_NSB_IJNSB_IJllllEEESD_SY_EEESK_S1T_NS1L_6fusion15FusionCallbacksIS1P_NS1U_17LinearCombinationISK_fSK_fLNS_15FloatRoundStyleE2EEESJ_S1R_JEEENSA_5SM1004TMEM4LOAD26SM100_TMEM_LOAD_16dp32b32xES16_S1G_NSA_39AutoVectorizingCopyWithAssumedAlignmentILi128EEENSA_21SM90_TMA_STORE_IM2COLES1G_S25_S25_EEEvvEEEEvNT_6ParamsE,"aw",@nobits
	.sectionflags	@""
	.align	16
	.zero		1024


//--------------------- .nv.shared.reserved.0     --------------------------
	.section	.nv.shared.reserved.0,"aw",@nobits
	.weak		__nv_reservedSMEM_offset_0_alias
	.size		__nv_reservedSMEM_offset_0_alias, 0, 64
	.other		__nv_reservedSMEM_offset_0_alias,@"STO_CUDA_RESERVED_SHARED STV_DEFAULT"
__nv_reservedSMEM_offset_0_alias:
	.zero		0
.nv.shared.reserved.0:
	.zero		64
	.weak		__nv_reservedSMEM_tcgen05_partition
	.type		__nv_reservedSMEM_tcgen05_partition,@object
	.size		__nv_reservedSMEM_tcgen05_partition,(.L_0 - __nv_reservedSMEM_tcgen05_partition)
__nv_reservedSMEM_tcgen05_partition:
	.zero		32
.L_0:


//--------------------- .nv.global                --------------------------
	.section	.nv.global,"aw",@nobits
.nv.global:
	.type		_ZN39_INTERNAL_be1e86fe_4_k_cu_1bce4a1a_40344cute1_E,@object
	.size		_ZN39_INTERNAL_be1e86fe_4_k_cu_1bce4a1a_40344cute1_E,(_ZN39_INTERNAL_be1e86fe_4_k_cu_1bce4a1a_40344cuda3std3__45__cpo6cbeginE - _ZN39_INTERNAL_be1e86fe_4_k_cu_1bce4a1a_40344cute1_E)
_ZN39_INTERNAL_be1e86fe_4_k_cu_1bce4a1a_40344cute1_E:
	.zero		1
	.type		_ZN39_INTERNAL_be1e86fe_4_k_cu_1bce4a1a_40344cuda3std3__45__cpo6cbeginE,@object
	.size		_ZN39_INTERNAL_be1e86fe_4_k_cu_1bce4a1a_40344cuda3std3__45__cpo6cbeginE,(_ZN39_INTERNAL_be1e86fe_4_k_cu_1bce4a1a_40344cuda3std3__48in_placeE - _ZN39_INTERNAL_be1e86fe_4_k_cu_1bce4a1a_40344cuda3std3__45__cpo6cbeginE)
_ZN39_INTERNAL_be1e86fe_4_k_cu_1bce4a1a_40344cuda3std3__45__cpo6cbeginE:
	.zero		1
	.type		_ZN39_INTERNAL_be1e86fe_4_k_cu_1bce4a1a_40344cuda3std3__48in_placeE,@object
	.size		_ZN39_INTERNAL_be1e86fe_4_k_cu_1bce4a1a_40344cuda3std3__48in_placeE,(_ZN39_INTERNAL_be1e86fe_4_k_cu_1bce4a1a_40344cuda3std6ranges3__45__cpo9iter_moveE - _ZN39_INTERNAL_be1e86fe_4_k_cu_1bce4a1a_40344cuda3std3__48in_placeE)
_ZN39_INTERNAL_be1e86fe_4_k_cu_1bce4a1a_40344cuda3std3__48in_placeE:
	.zero		1
	.type		_ZN39_INTERNAL_be1e86fe_4_k_cu_1bce4a1a_40344cuda3std6ranges3__45__cpo9iter_moveE,@object
	.size		_ZN39_INTERNAL_be1e86fe_4_k_cu_1bce4a1a_40344cuda3std6ranges3__45__cpo9iter_moveE,(_ZN39_INTERNAL_be1e86fe_4_k_cu_1bce4a1a_40344cuda3std3__45__cpo5beginE - _ZN39_INTERNAL_be1e86fe_4_k_cu_1bce4a1a_40344cuda3std6ranges3__45__cpo9iter_moveE)
_ZN39_INTERNAL_be1e86fe_4_k_cu_1bce4a1a_40344cuda3std6ranges3__45__cpo9iter_moveE:
	.zero		1
	.type		_ZN39_INTERNAL_be1e86fe_4_k_cu_1bce4a1a_40344cuda3std3__45__cpo5beginE,@object
	.size		_ZN39_INTERNAL_be1e86fe_4_k_cu_1bce4a1a_40344cuda3std3__45__cpo5beginE,(_ZN39_INTERNAL_be1e86fe_4_k_cu_1bce4a1a_40344cuda3std3__441_GLOBAL__N__be1e86fe_4_k_cu_1bce4a1a_40346ignoreE - _ZN39_INTERNAL_be1e86fe_4_k_cu_1bce4a1a_40344cuda3std3__45__cpo5beginE)
_ZN39_INTERNAL_be1e86fe_4_k_cu_1bce4a1a_40344cuda3std3__45__cpo5beginE:
	.zero		1
	.type		_ZN39_INTERNAL_be1e86fe_4_k_cu_1bce4a1a_40344cuda3std3__441_GLOBAL__N__be1e86fe_4_k_cu_1bce4a1a_40346ignoreE,@object
	.size		_ZN39_INTERNAL_be1e86fe_4_k_cu_1bce4a1a_40344cuda3std3__441_GLOBAL__N__be1e86fe_4_k_cu_1bce4a1a_40346ignoreE,(_ZN39_INTERNAL_be1e86fe_4_k_cu_1bce4a1a_40344cute7productE - _ZN39_INTERNAL_be1e86fe_4_k_cu_1bce4a1a_40344cuda3std3__441_GLOBAL__N__be1e86fe_4_k_cu_1bce4a1a_40346ignoreE)
_ZN39_INTERNAL_be1e86fe_4_k_cu_1bce4a1a_40344cuda3std3__441_GLOBAL__N__be1e86fe_4_k_cu_1bce4a1a_40346ignoreE:
	.zero		1
	.type		_ZN39_INTERNAL_be1e86fe_4_k_cu_1bce4a1a_40344cute7productE,@object
	.size		_ZN39_INTERNAL_be1e86fe_4_k_cu_1bce4a1a_40344cute7productE,(_ZN39_INTERNAL_be1e86fe_4_k_cu_1bce4a1a_40344cuda3std3__45__cpo3endE - _ZN39_INTERNAL_be1e86fe_4_k_cu_1bce4a1a_40344cute7productE)
_ZN39_INTERNAL_be1e86fe_4_k_cu_1bce4a1a_40344cute7productE:
	.zero		1
	.type		_ZN39_INTERNAL_be1e86fe_4_k_cu_1bce4a1a_40344cuda3std3__45__cpo3endE,@object
	.size		_ZN39_INTERNAL_be1e86fe_4_k_cu_1bce4a1a_40344cuda3std3__45__cpo3endE,(_ZN39_INTERNAL_be1e86fe_4_k_cu_1bce4a1a_40344cuda3std3__419piecewise_constructE - _ZN39_INTERNAL_be1e86fe_4_k_cu_1bce4a1a_40344cuda3std3__45__cpo3endE)
_ZN39_INTERNAL_be1e86fe_4_k_cu_1bce4a1a_40344cuda3std3__45__cpo3endE:
	.zero		1
	.type		_ZN39_INTERNAL_be1e86fe_4_k_cu_1bce4a1a_40344cuda3std3__419piecewise_constructE,@object
	.size		_ZN39_INTERNAL_be1e86fe_4_k_cu_1bce4a1a_40344cuda3std3__419piecewise_constructE,(_ZN39_INTERNAL_be1e86fe_4_k_cu_1bce4a1a_40344cuda3std3__45__cpo4cendE - _ZN39_INTERNAL_be1e86fe_4_k_cu_1bce4a1a_40344cuda3std3__419piecewise_constructE)
_ZN39_INTERNAL_be1e86fe_4_k_cu_1bce4a1a_40344cuda3std3__419piecewise_constructE:
	.zero		1
	.type		_ZN39_INTERNAL_be1e86fe_4_k_cu_1bce4a1a_40344cuda3std3__45__cpo4cendE,@object
	.size		_ZN39_INTERNAL_be1e86fe_4_k_cu_1bce4a1a_40344cuda3std3__45__cpo4cendE,(_ZN39_INTERNAL_be1e86fe_4_k_cu_1bce4a1a_40344cuda3std6ranges3__45__cpo4swapE - _ZN39_INTERNAL_be1e86fe_4_k_cu_1bce4a1a_40344cuda3std3__45__cpo4cendE)
_ZN39_INTERNAL_be1e86fe_4_k_cu_1bce4a1a_40344cuda3std3__45__cpo4cendE:
	.zero		1
	.type		_ZN39_INTERNAL_be1e86fe_4_k_cu_1bce4a1a_40344cuda3std6ranges3__45__cpo4swapE,@object
	.size		_ZN39_INTERNAL_be1e86fe_4_k_cu_1bce4a1a_40344cuda3std6ranges3__45__cpo4swapE,(.L_10 - _ZN39_INTERNAL_be1e86fe_4_k_cu_1bce4a1a_40344cuda3std6ranges3__45__cpo4swapE)
_ZN39_INTERNAL_be1e86fe_4_k_cu_1bce4a1a_40344cuda3std6ranges3__45__cpo4swapE:
	.zero		1
.L_10:


//--------------------- .nv.constant0._ZN7cutlass13device_kernelINS_4conv6kernel13ConvUniversalINS1_16ConvProblemShapeILNS1_8OperatorE0ELi3EEENS1_10collective14CollectiveConvINS1_47MainloopSm100TmaUmmaWarpSpecializedImplicitGemmILS5_0ELi17ELi3ELi1ELi2EN4cute5tupleIJNSA_1CILi1EEESD_SD_EEEEENSB_IJNSC_ILi64EEENSC_ILi128EEENSB_IJSG_EEEEEENS_12float_e4m3_tESK_NSA_8TiledMMAINSA_8MMA_AtomIJNSA_10MMA_TraitsINSA_19SM100_MMA_F8F6F4_SSEJSK_SK_fSG_SH_NSA_17integral_constantINSA_4UMMA5MajorELSR_0EEESS_NSP_INSQ_7ScaleInELST_0EEESU_EEEEEENSA_6LayoutISE_NSB_IJNSC_ILi0EEESY_SY_EEEEENSB_IJNSA_10UnderscoreES11_S11_EEEEENS7_6detail27Sm100ImplicitGemmTileTraitsINSA_20SM90_TMA_LOAD_IM2COLENSA_14ComposedLayoutINSA_7SwizzleILi2ELi4ELi3EEENSA_18smem_ptr_flag_bitsILi8EEENSX_INSB_IJNSC_ILi8EEESG_EEENSB_IJSG_SD_EEEEEEEvEENS15_INSA_13SM90_TMA_LOADES1G_vEEEENS_8epilogue10collective18CollectiveEpilogueINS1L_23Sm100TmaWarpSpecializedILi2ELi2ELi32ELb0ELb0EEEJSJ_NSB_IJNSX_ISG_SD_EES1Q_EEESK_NSB_IJNSB_IJllllEEESD_SY_EEESK_S1T_NS1L_6fusion15FusionCallbacksIS1P_NS1U_17LinearCombinationISK_fSK_fLNS_15FloatRoundStyleE2EEESJ_S1R_JEEENSA_5SM1004TMEM4LOAD26SM100_TMEM_LOAD_16dp32b32xES16_S1G_NSA_39AutoVectorizingCopyWithAssumedAlignmentILi128EEENSA_21SM90_TMA_STORE_IM2COLES1G_S25_S25_EEEvvEEEEvNT_6ParamsE --------------------------
	.section	.nv.constant0._ZN7cutlass13device_kernelINS_4conv6kernel13ConvUniversalINS1_16ConvProblemShapeILNS1_8OperatorE0ELi3EEENS1_10collective14CollectiveConvINS1_47MainloopSm100TmaUmmaWarpSpecializedImplicitGemmILS5_0ELi17ELi3ELi1ELi2EN4cute5tupleIJNSA_1CILi1EEESD_SD_EEEEENSB_IJNSC_ILi64EEENSC_ILi128EEENSB_IJSG_EEEEEENS_12float_e4m3_tESK_NSA_8TiledMMAINSA_8MMA_AtomIJNSA_10MMA_TraitsINSA_19SM100_MMA_F8F6F4_SSEJSK_SK_fSG_SH_NSA_17integral_constantINSA_4UMMA5MajorELSR_0EEESS_NSP_INSQ_7ScaleInELST_0EEESU_EEEEEENSA_6LayoutISE_NSB_IJNSC_ILi0EEESY_SY_EEEEENSB_IJNSA_10UnderscoreES11_S11_EEEEENS7_6detail27Sm100ImplicitGemmTileTraitsINSA_20SM90_TMA_LOAD_IM2COLENSA_14ComposedLayoutINSA_7SwizzleILi2ELi4ELi3EEENSA_18smem_ptr_flag_bitsILi8EEENSX_INSB_IJNSC_ILi8EEESG_EEENSB_IJSG_SD_EEEEEEEvEENS15_INSA_13SM90_TMA_LOADES1G_vEEEENS_8epilogue10collective18CollectiveEpilogueINS1L_23Sm100TmaWarpSpecializedILi2ELi2ELi32ELb0ELb0EEEJSJ_NSB_IJNSX_ISG_SD_EES1Q_EEESK_NSB_IJNSB_IJllllEEESD_SY_EEESK_S1T_NS1L_6fusion15FusionCallbacksIS1P_NS1U_17LinearCombinationISK_fSK_fLNS_15FloatRoundStyleE2EEESJ_S1R_JEEENSA_5SM1004TMEM4LOAD26SM100_TMEM_LOAD_16dp32b32xES16_S1G_NSA_39AutoVectorizingCopyWithAssumedAlignmentILi128EEENSA_21SM90_TMA_STORE_IM2COLES1G_S25_S25_EEEvvEEEEvNT_6ParamsE,"a",@progbits
	.sectionflags	@""
	.align	4
.nv.constant0._ZN7cutlass13device_kernelINS_4conv6kernel13ConvUniversalINS1_16ConvProblemShapeILNS1_8OperatorE0ELi3EEENS1_10collective14CollectiveConvINS1_47MainloopSm100TmaUmmaWarpSpecializedImplicitGemmILS5_0ELi17ELi3ELi1ELi2EN4cute5tupleIJNSA_1CILi1EEESD_SD_EEEEENSB_IJNSC_ILi64EEENSC_ILi128EEENSB_IJSG_EEEEEENS_12float_e4m3_tESK_NSA_8TiledMMAINSA_8MMA_AtomIJNSA_10MMA_TraitsINSA_19SM100_MMA_F8F6F4_SSEJSK_SK_fSG_SH_NSA_17integral_constantINSA_4UMMA5MajorELSR_0EEESS_NSP_INSQ_7ScaleInELST_0EEESU_EEEEEENSA_6LayoutISE_NSB_IJNSC_ILi0EEESY_SY_EEEEENSB_IJNSA_10UnderscoreES11_S11_EEEEENS7_6detail27Sm100ImplicitGemmTileTraitsINSA_20SM90_TMA_LOAD_IM2COLENSA_14ComposedLayoutINSA_7SwizzleILi2ELi4ELi3EEENSA_18smem_ptr_flag_bitsILi8EEENSX_INSB_IJNSC_ILi8EEESG_EEENSB_IJSG_SD_EEEEEEEvEENS15_INSA_13SM90_TMA_LOADES1G_vEEEENS_8epilogue10collective18CollectiveEpilogueINS1L_23Sm100TmaWarpSpecializedILi2ELi2ELi32ELb0ELb0EEEJSJ_NSB_IJNSX_ISG_SD_EES1Q_EEESK_NSB_IJNSB_IJllllEEESD_SY_EEESK_S1T_NS1L_6fusion15FusionCallbacksIS1P_NS1U_17LinearCombinationISK_fSK_fLNS_15FloatRoundStyleE2EEESJ_S1R_JEEENSA_5SM1004TMEM4LOAD26SM100_TMEM_LOAD_16dp32b32xES16_S1G_NSA_39AutoVectorizingCopyWithAssumedAlignmentILi128EEENSA_21SM90_TMA_STORE_IM2COLES1G_S25_S25_EEEvvEEEEvNT_6ParamsE:
	.zero		3200


//--------------------- SYMBOLS --------------------------

	.type		.nv.reservedSmem.offset0,@object
	.size		.nv.reservedSmem.offset0,0x4
	.type		.nv.reservedSmem.cap,@object
	.size		.nv.reservedSmem.cap,0x4
	.type		__assertfail,@function
